//
// Generated by NVIDIA NVVM Compiler
//
// Compiler Build ID: CL-36424714
// Cuda compilation tools, release 13.0, V13.0.88
// Based on NVVM 20.0.0
//

.version 9.0
.target sm_100
.address_size 64

	// .globl	_Z25flash_attention_v2_kernelPfS_S_S_if
// _ZZ25flash_attention_v2_kernelPfS_S_S_ifE2sQ has been demoted
// _ZZ25flash_attention_v2_kernelPfS_S_S_ifE2sK has been demoted
// _ZZ25flash_attention_v2_kernelPfS_S_S_ifE2sV has been demoted
// _ZZ25flash_attention_v2_kernelPfS_S_S_ifE3sQK has been demoted
// _ZZ25flash_attention_v2_kernelPfS_S_S_ifE2sO has been demoted
// _ZZ25flash_attention_v2_kernelPfS_S_S_ifE6sSafeE has been demoted
// _ZZ25flash_attention_v2_kernelPfS_S_S_ifE4sMax has been demoted
// _ZZ25flash_attention_v2_kernelPfS_S_S_ifE6sDenom has been demoted

.visible .entry _Z25flash_attention_v2_kernelPfS_S_S_if(
	.param .u64 .ptr .align 1 _Z25flash_attention_v2_kernelPfS_S_S_if_param_0,
	.param .u64 .ptr .align 1 _Z25flash_attention_v2_kernelPfS_S_S_if_param_1,
	.param .u64 .ptr .align 1 _Z25flash_attention_v2_kernelPfS_S_S_if_param_2,
	.param .u64 .ptr .align 1 _Z25flash_attention_v2_kernelPfS_S_S_if_param_3,
	.param .u32 _Z25flash_attention_v2_kernelPfS_S_S_if_param_4,
	.param .f32 _Z25flash_attention_v2_kernelPfS_S_S_if_param_5
)
{
	.reg .pred 	%p<4>;
	.reg .b32 	%r<57>;
	.reg .b32 	%f<180>;
	.reg .b64 	%rd<16>;
	// demoted variable
	.shared .align 4 .b8 _ZZ25flash_attention_v2_kernelPfS_S_S_ifE2sQ[128];
	// demoted variable
	.shared .align 4 .b8 _ZZ25flash_attention_v2_kernelPfS_S_S_ifE2sK[128];
	// demoted variable
	.shared .align 4 .b8 _ZZ25flash_attention_v2_kernelPfS_S_S_ifE2sV[128];
	// demoted variable
	.shared .align 4 .b8 _ZZ25flash_attention_v2_kernelPfS_S_S_ifE3sQK[16];
	// demoted variable
	.shared .align 4 .b8 _ZZ25flash_attention_v2_kernelPfS_S_S_ifE2sO[128];
	// demoted variable
	.shared .align 4 .b8 _ZZ25flash_attention_v2_kernelPfS_S_S_ifE6sSafeE[16];
	// demoted variable
	.shared .align 4 .b8 _ZZ25flash_attention_v2_kernelPfS_S_S_ifE4sMax[8];
	// demoted variable
	.shared .align 4 .b8 _ZZ25flash_attention_v2_kernelPfS_S_S_ifE6sDenom[8];
	ld.param.u64 	%rd3, [_Z25flash_attention_v2_kernelPfS_S_S_if_param_0];
	ld.param.u64 	%rd4, [_Z25flash_attention_v2_kernelPfS_S_S_if_param_1];
	ld.param.u64 	%rd5, [_Z25flash_attention_v2_kernelPfS_S_S_if_param_2];
	ld.param.u64 	%rd6, [_Z25flash_attention_v2_kernelPfS_S_S_if_param_3];
	ld.param.u32 	%r25, [_Z25flash_attention_v2_kernelPfS_S_S_if_param_4];
	ld.param.f32 	%f1, [_Z25flash_attention_v2_kernelPfS_S_S_if_param_5];
	mov.u32 	%r54, %tid.x;
	mov.u32 	%r2, %tid.y;
	mov.u32 	%r26, %ntid.y;
	mov.u32 	%r27, %ctaid.y;
	mad.lo.s32 	%r3, %r26, %r27, %r2;
	setp.ge.s32 	%p1, %r3, %r25;
	@%p1 bra 	$L__BB0_6;
	cvta.to.global.u64 	%rd7, %rd3;
	shl.b32 	%r28, %r3, 4;
	add.s32 	%r4, %r28, %r54;
	shl.b32 	%r29, %r2, 6;
	mov.u32 	%r30, _ZZ25flash_attention_v2_kernelPfS_S_S_ifE2sO;
	add.s32 	%r31, %r30, %r29;
	mov.u32 	%r32, _ZZ25flash_attention_v2_kernelPfS_S_S_ifE2sQ;
	add.s32 	%r5, %r32, %r29;
	mul.wide.u32 	%rd8, %r4, 4;
	add.s64 	%rd9, %rd7, %rd8;
	ld.global.f32 	%f2, [%rd9];
	shl.b32 	%r33, %r54, 2;
	add.s32 	%r34, %r5, %r33;
	st.shared.f32 	[%r34], %f2;
	add.s32 	%r6, %r31, %r33;
	mov.b32 	%r35, 0;
	st.shared.u32 	[%r6], %r35;
	ld.global.f32 	%f3, [%rd9+8];
	st.shared.f32 	[%r34+8], %f3;
	st.shared.u32 	[%r6+8], %r35;
	ld.global.f32 	%f4, [%rd9+16];
	st.shared.f32 	[%r34+16], %f4;
	st.shared.u32 	[%r6+16], %r35;
	ld.global.f32 	%f5, [%rd9+24];
	st.shared.f32 	[%r34+24], %f5;
	st.shared.u32 	[%r6+24], %r35;
	ld.global.f32 	%f6, [%rd9+32];
	st.shared.f32 	[%r34+32], %f6;
	st.shared.u32 	[%r6+32], %r35;
	ld.global.f32 	%f7, [%rd9+40];
	st.shared.f32 	[%r34+40], %f7;
	st.shared.u32 	[%r6+40], %r35;
	ld.global.f32 	%f8, [%rd9+48];
	st.shared.f32 	[%r34+48], %f8;
	st.shared.u32 	[%r6+48], %r35;
	ld.global.f32 	%f9, [%rd9+56];
	st.shared.f32 	[%r34+56], %f9;
	st.shared.u32 	[%r6+56], %r35;
	shl.b32 	%r36, %r2, 2;
	mov.u32 	%r37, _ZZ25flash_attention_v2_kernelPfS_S_S_ifE4sMax;
	add.s32 	%r7, %r37, %r36;
	mov.b32 	%r38, -8388608;
	st.shared.u32 	[%r7], %r38;
	mov.u32 	%r39, _ZZ25flash_attention_v2_kernelPfS_S_S_ifE6sDenom;
	add.s32 	%r8, %r39, %r36;
	st.shared.u32 	[%r8], %r35;
	add.s32 	%r40, %r25, 1;
	shr.u32 	%r41, %r40, 1;
	shl.b32 	%r42, %r54, 4;
	add.s32 	%r55, %r42, %r2;
	shl.b32 	%r43, %r54, 6;
	mov.u32 	%r44, _ZZ25flash_attention_v2_kernelPfS_S_S_ifE2sK;
	add.s32 	%r10, %r44, %r43;
	mov.u32 	%r45, _ZZ25flash_attention_v2_kernelPfS_S_S_ifE2sV;
	add.s32 	%r46, %r45, %r43;
	shl.b32 	%r47, %r2, 3;
	mov.u32 	%r48, _ZZ25flash_attention_v2_kernelPfS_S_S_ifE3sQK;
	add.s32 	%r11, %r48, %r47;
	add.s32 	%r12, %r11, %r33;
	mov.u32 	%r49, _ZZ25flash_attention_v2_kernelPfS_S_S_ifE6sSafeE;
	add.s32 	%r13, %r49, %r47;
	add.s32 	%r14, %r13, %r33;
	mad.lo.s32 	%r15, %r54, -60, %r46;
	add.s32 	%r16, %r10, %r36;
	add.s32 	%r17, %r46, %r36;
	neg.s32 	%r56, %r41;
	cvta.to.global.u64 	%rd1, %rd4;
	cvta.to.global.u64 	%rd2, %rd5;
$L__BB0_2:
	setp.ge.s32 	%p2, %r54, %r25;
	@%p2 bra 	$L__BB0_4;
	mul.wide.u32 	%rd10, %r55, 4;
	add.s64 	%rd11, %rd1, %rd10;
	ld.global.f32 	%f10, [%rd11];
	st.shared.f32 	[%r16], %f10;
	add.s64 	%rd12, %rd2, %rd10;
	ld.global.f32 	%f11, [%rd12];
	st.shared.f32 	[%r17], %f11;
	ld.global.f32 	%f12, [%rd11+8];
	st.shared.f32 	[%r16+8], %f12;
	ld.global.f32 	%f13, [%rd12+8];
	st.shared.f32 	[%r17+8], %f13;
	ld.global.f32 	%f14, [%rd11+16];
	st.shared.f32 	[%r16+16], %f14;
	ld.global.f32 	%f15, [%rd12+16];
	st.shared.f32 	[%r17+16], %f15;
	ld.global.f32 	%f16, [%rd11+24];
	st.shared.f32 	[%r16+24], %f16;
	ld.global.f32 	%f17, [%rd12+24];
	st.shared.f32 	[%r17+24], %f17;
	ld.global.f32 	%f18, [%rd11+32];
	st.shared.f32 	[%r16+32], %f18;
	ld.global.f32 	%f19, [%rd12+32];
	st.shared.f32 	[%r17+32], %f19;
	ld.global.f32 	%f20, [%rd11+40];
	st.shared.f32 	[%r16+40], %f20;
	ld.global.f32 	%f21, [%rd12+40];
	st.shared.f32 	[%r17+40], %f21;
	ld.global.f32 	%f22, [%rd11+48];
	st.shared.f32 	[%r16+48], %f22;
	ld.global.f32 	%f23, [%rd12+48];
	st.shared.f32 	[%r17+48], %f23;
	ld.global.f32 	%f24, [%rd11+56];
	st.shared.f32 	[%r16+56], %f24;
	ld.global.f32 	%f25, [%rd12+56];
	st.shared.f32 	[%r17+56], %f25;
$L__BB0_4:
	bar.sync 	0;
	ld.shared.f32 	%f26, [%r5];
	ld.shared.f32 	%f27, [%r10];
	fma.rn.f32 	%f28, %f26, %f27, 0f00000000;
	ld.shared.f32 	%f29, [%r5+4];
	ld.shared.f32 	%f30, [%r10+4];
	fma.rn.f32 	%f31, %f29, %f30, %f28;
	ld.shared.f32 	%f32, [%r5+8];
	ld.shared.f32 	%f33, [%r10+8];
	fma.rn.f32 	%f34, %f32, %f33, %f31;
	ld.shared.f32 	%f35, [%r5+12];
	ld.shared.f32 	%f36, [%r10+12];
	fma.rn.f32 	%f37, %f35, %f36, %f34;
	ld.shared.f32 	%f38, [%r5+16];
	ld.shared.f32 	%f39, [%r10+16];
	fma.rn.f32 	%f40, %f38, %f39, %f37;
	ld.shared.f32 	%f41, [%r5+20];
	ld.shared.f32 	%f42, [%r10+20];
	fma.rn.f32 	%f43, %f41, %f42, %f40;
	ld.shared.f32 	%f44, [%r5+24];
	ld.shared.f32 	%f45, [%r10+24];
	fma.rn.f32 	%f46, %f44, %f45, %f43;
	ld.shared.f32 	%f47, [%r5+28];
	ld.shared.f32 	%f48, [%r10+28];
	fma.rn.f32 	%f49, %f47, %f48, %f46;
	ld.shared.f32 	%f50, [%r5+32];
	ld.shared.f32 	%f51, [%r10+32];
	fma.rn.f32 	%f52, %f50, %f51, %f49;
	ld.shared.f32 	%f53, [%r5+36];
	ld.shared.f32 	%f54, [%r10+36];
	fma.rn.f32 	%f55, %f53, %f54, %f52;
	ld.shared.f32 	%f56, [%r5+40];
	ld.shared.f32 	%f57, [%r10+40];
	fma.rn.f32 	%f58, %f56, %f57, %f55;
	ld.shared.f32 	%f59, [%r5+44];
	ld.shared.f32 	%f60, [%r10+44];
	fma.rn.f32 	%f61, %f59, %f60, %f58;
	ld.shared.f32 	%f62, [%r5+48];
	ld.shared.f32 	%f63, [%r10+48];
	fma.rn.f32 	%f64, %f62, %f63, %f61;
	ld.shared.f32 	%f65, [%r5+52];
	ld.shared.f32 	%f66, [%r10+52];
	fma.rn.f32 	%f67, %f65, %f66, %f64;
	ld.shared.f32 	%f68, [%r5+56];
	ld.shared.f32 	%f69, [%r10+56];
	fma.rn.f32 	%f70, %f68, %f69, %f67;
	ld.shared.f32 	%f71, [%r5+60];
	ld.shared.f32 	%f72, [%r10+60];
	fma.rn.f32 	%f73, %f71, %f72, %f70;
	mul.f32 	%f74, %f1, %f73;
	st.shared.f32 	[%r12], %f74;
	bar.sync 	0;
	ld.shared.f32 	%f75, [%r11];
	max.f32 	%f76, %f75, 0fFF800000;
	ld.shared.f32 	%f77, [%r11+4];
	max.f32 	%f78, %f76, %f77;
	bar.sync 	0;
	ld.shared.f32 	%f79, [%r7];
	max.f32 	%f80, %f79, %f78;
	ld.shared.f32 	%f81, [%r12];
	sub.f32 	%f82, %f81, %f80;
	fma.rn.f32 	%f83, %f82, 0f3BBB989D, 0f3F000000;
	cvt.sat.f32.f32 	%f84, %f83;
	mov.f32 	%f85, 0f4B400001;
	mov.f32 	%f86, 0f437C0000;
	fma.rm.f32 	%f87, %f84, %f86, %f85;
	add.f32 	%f88, %f87, 0fCB40007F;
	neg.f32 	%f89, %f88;
	fma.rn.f32 	%f90, %f82, 0f3FB8AA3B, %f89;
	fma.rn.f32 	%f91, %f82, 0f32A57060, %f90;
	mov.b32 	%r50, %f87;
	shl.b32 	%r51, %r50, 23;
	mov.b32 	%f92, %r51;
	ex2.approx.ftz.f32 	%f93, %f91;
	mul.f32 	%f94, %f93, %f92;
	st.shared.f32 	[%r14], %f94;
	bar.sync 	0;
	ld.shared.f32 	%f95, [%r13];
	add.f32 	%f96, %f95, 0f00000000;
	ld.shared.f32 	%f97, [%r13+4];
	add.f32 	%f98, %f96, %f97;
	bar.sync 	0;
	ld.shared.f32 	%f99, [%r7];
	sub.f32 	%f100, %f99, %f80;
	fma.rn.f32 	%f101, %f100, 0f3BBB989D, 0f3F000000;
	cvt.sat.f32.f32 	%f102, %f101;
	fma.rm.f32 	%f103, %f102, %f86, %f85;
	add.f32 	%f104, %f103, 0fCB40007F;
	neg.f32 	%f105, %f104;
	fma.rn.f32 	%f106, %f100, 0f3FB8AA3B, %f105;
	fma.rn.f32 	%f107, %f100, 0f32A57060, %f106;
	mov.b32 	%r52, %f103;
	shl.b32 	%r53, %r52, 23;
	mov.b32 	%f108, %r53;
	ex2.approx.ftz.f32 	%f109, %f107;
	mul.f32 	%f110, %f109, %f108;
	ld.shared.f32 	%f111, [%r8];
	fma.rn.f32 	%f112, %f111, %f110, %f98;
	st.shared.f32 	[%r7], %f80;
	st.shared.f32 	[%r8], %f112;
	ld.shared.f32 	%f113, [%r6];
	ld.shared.f32 	%f114, [%r13];
	ld.shared.f32 	%f115, [%r15];
	mul.f32 	%f116, %f114, %f115;
	fma.rn.f32 	%f117, %f110, %f113, %f116;
	ld.shared.f32 	%f118, [%r13+4];
	ld.shared.f32 	%f119, [%r15+64];
	fma.rn.f32 	%f120, %f118, %f119, %f117;
	st.shared.f32 	[%r6], %f120;
	ld.shared.f32 	%f121, [%r6+8];
	ld.shared.f32 	%f122, [%r15+8];
	mul.f32 	%f123, %f114, %f122;
	fma.rn.f32 	%f124, %f110, %f121, %f123;
	ld.shared.f32 	%f125, [%r15+72];
	fma.rn.f32 	%f126, %f118, %f125, %f124;
	st.shared.f32 	[%r6+8], %f126;
	ld.shared.f32 	%f127, [%r6+16];
	ld.shared.f32 	%f128, [%r15+16];
	mul.f32 	%f129, %f114, %f128;
	fma.rn.f32 	%f130, %f110, %f127, %f129;
	ld.shared.f32 	%f131, [%r15+80];
	fma.rn.f32 	%f132, %f118, %f131, %f130;
	st.shared.f32 	[%r6+16], %f132;
	ld.shared.f32 	%f133, [%r6+24];
	ld.shared.f32 	%f134, [%r15+24];
	mul.f32 	%f135, %f114, %f134;
	fma.rn.f32 	%f136, %f110, %f133, %f135;
	ld.shared.f32 	%f137, [%r15+88];
	fma.rn.f32 	%f138, %f118, %f137, %f136;
	st.shared.f32 	[%r6+24], %f138;
	ld.shared.f32 	%f139, [%r6+32];
	ld.shared.f32 	%f140, [%r15+32];
	mul.f32 	%f141, %f114, %f140;
	fma.rn.f32 	%f142, %f110, %f139, %f141;
	ld.shared.f32 	%f143, [%r15+96];
	fma.rn.f32 	%f144, %f118, %f143, %f142;
	st.shared.f32 	[%r6+32], %f144;
	ld.shared.f32 	%f145, [%r6+40];
	ld.shared.f32 	%f146, [%r15+40];
	mul.f32 	%f147, %f114, %f146;
	fma.rn.f32 	%f148, %f110, %f145, %f147;
	ld.shared.f32 	%f149, [%r15+104];
	fma.rn.f32 	%f150, %f118, %f149, %f148;
	st.shared.f32 	[%r6+40], %f150;
	ld.shared.f32 	%f151, [%r6+48];
	ld.shared.f32 	%f152, [%r15+48];
	mul.f32 	%f153, %f114, %f152;
	fma.rn.f32 	%f154, %f110, %f151, %f153;
	ld.shared.f32 	%f155, [%r15+112];
	fma.rn.f32 	%f156, %f118, %f155, %f154;
	st.shared.f32 	[%r6+48], %f156;
	ld.shared.f32 	%f157, [%r6+56];
	ld.shared.f32 	%f158, [%r15+56];
	mul.f32 	%f159, %f114, %f158;
	fma.rn.f32 	%f160, %f110, %f157, %f159;
	ld.shared.f32 	%f161, [%r15+120];
	fma.rn.f32 	%f162, %f118, %f161, %f160;
	st.shared.f32 	[%r6+56], %f162;
	bar.sync 	0;
	add.s32 	%r56, %r56, 1;
	setp.ne.s32 	%p3, %r56, 0;
	add.s32 	%r55, %r55, 32;
	add.s32 	%r54, %r54, 2;
	@%p3 bra 	$L__BB0_2;
	ld.shared.f32 	%f163, [%r8];
	ld.shared.f32 	%f164, [%r6];
	ld.shared.f32 	%f165, [%r6+8];
	ld.shared.f32 	%f166, [%r6+16];
	ld.shared.f32 	%f167, [%r6+24];
	ld.shared.f32 	%f168, [%r6+32];
	ld.shared.f32 	%f169, [%r6+40];
	ld.shared.f32 	%f170, [%r6+48];
	ld.shared.f32 	%f171, [%r6+56];
	div.rn.f32 	%f172, %f164, %f163;
	cvta.to.global.u64 	%rd13, %rd6;
	add.s64 	%rd15, %rd13, %rd8;
	st.global.f32 	[%rd15], %f172;
	div.rn.f32 	%f173, %f165, %f163;
	st.global.f32 	[%rd15+8], %f173;
	div.rn.f32 	%f174, %f166, %f163;
	st.global.f32 	[%rd15+16], %f174;
	div.rn.f32 	%f175, %f167, %f163;
	st.global.f32 	[%rd15+24], %f175;
	div.rn.f32 	%f176, %f168, %f163;
	st.global.f32 	[%rd15+32], %f176;
	div.rn.f32 	%f177, %f169, %f163;
	st.global.f32 	[%rd15+40], %f177;
	div.rn.f32 	%f178, %f170, %f163;
	st.global.f32 	[%rd15+48], %f178;
	div.rn.f32 	%f179, %f171, %f163;
	st.global.f32 	[%rd15+56], %f179;
$L__BB0_6:
	ret;

}
	// .globl	_Z15naive_nrow_gemmPfS_S_ffiiii
.visible .entry _Z15naive_nrow_gemmPfS_S_ffiiii(
	.param .u64 .ptr .align 1 _Z15naive_nrow_gemmPfS_S_ffiiii_param_0,
	.param .u64 .ptr .align 1 _Z15naive_nrow_gemmPfS_S_ffiiii_param_1,
	.param .u64 .ptr .align 1 _Z15naive_nrow_gemmPfS_S_ffiiii_param_2,
	.param .f32 _Z15naive_nrow_gemmPfS_S_ffiiii_param_3,
	.param .f32 _Z15naive_nrow_gemmPfS_S_ffiiii_param_4,
	.param .u32 _Z15naive_nrow_gemmPfS_S_ffiiii_param_5,
	.param .u32 _Z15naive_nrow_gemmPfS_S_ffiiii_param_6,
	.param .u32 _Z15naive_nrow_gemmPfS_S_ffiiii_param_7,
	.param .u32 _Z15naive_nrow_gemmPfS_S_ffiiii_param_8
)
{
	.reg .pred 	%p<24>;
	.reg .b32 	%r<77>;
	.reg .b32 	%f<183>;
	.reg .b64 	%rd<53>;

	ld.param.u64 	%rd11, [_Z15naive_nrow_gemmPfS_S_ffiiii_param_0];
	ld.param.u64 	%rd12, [_Z15naive_nrow_gemmPfS_S_ffiiii_param_1];
	ld.param.u64 	%rd13, [_Z15naive_nrow_gemmPfS_S_ffiiii_param_2];
	ld.param.f32 	%f16, [_Z15naive_nrow_gemmPfS_S_ffiiii_param_3];
	ld.param.f32 	%f17, [_Z15naive_nrow_gemmPfS_S_ffiiii_param_4];
	ld.param.u32 	%r39, [_Z15naive_nrow_gemmPfS_S_ffiiii_param_6];
	ld.param.u32 	%r40, [_Z15naive_nrow_gemmPfS_S_ffiiii_param_7];
	ld.param.u32 	%r41, [_Z15naive_nrow_gemmPfS_S_ffiiii_param_8];
	cvta.to.global.u64 	%rd1, %rd12;
	cvta.to.global.u64 	%rd2, %rd11;
	cvta.to.global.u64 	%rd3, %rd13;
	mov.u32 	%r42, %tid.x;
	mov.u32 	%r43, %ntid.x;
	mov.u32 	%r44, %ctaid.x;
	mad.lo.s32 	%r45, %r43, %r44, %r42;
	mul.lo.s32 	%r65, %r41, %r45;
	add.s32 	%r2, %r65, %r41;
	min.s32 	%r46, %r41, %r39;
	setp.lt.s32 	%p1, %r46, 1;
	@%p1 bra 	$L__BB1_34;
	setp.lt.s32 	%p2, %r40, 1;
	@%p2 bra 	$L__BB1_19;
	and.b32  	%r3, %r40, 15;
	and.b32  	%r4, %r40, 7;
	and.b32  	%r5, %r40, 2147483632;
	and.b32  	%r6, %r40, 3;
	add.s64 	%rd4, %rd2, 32;
$L__BB1_3:
	mul.lo.s32 	%r8, %r65, %r40;
	mov.b32 	%r66, 0;
$L__BB1_4:
	setp.lt.u32 	%p13, %r40, 16;
	mul.lo.s32 	%r10, %r66, %r40;
	mov.f32 	%f182, 0f00000000;
	mov.b32 	%r70, 0;
	@%p13 bra 	$L__BB1_7;
	and.b32  	%r55, %r40, 2147483632;
	neg.s32 	%r68, %r55;
	mul.wide.u32 	%rd21, %r10, 4;
	add.s64 	%rd22, %rd1, %rd21;
	add.s64 	%rd52, %rd22, 32;
	mov.f32 	%f182, 0f00000000;
	mov.u32 	%r67, %r8;
$L__BB1_6:
	.pragma "nounroll";
	mul.wide.s32 	%rd23, %r67, 4;
	add.s64 	%rd24, %rd4, %rd23;
	ld.global.f32 	%f83, [%rd24+-32];
	ld.global.f32 	%f84, [%rd52+-32];
	fma.rn.f32 	%f85, %f83, %f84, %f182;
	ld.global.f32 	%f86, [%rd24+-28];
	ld.global.f32 	%f87, [%rd52+-28];
	fma.rn.f32 	%f88, %f86, %f87, %f85;
	ld.global.f32 	%f89, [%rd24+-24];
	ld.global.f32 	%f90, [%rd52+-24];
	fma.rn.f32 	%f91, %f89, %f90, %f88;
	ld.global.f32 	%f92, [%rd24+-20];
	ld.global.f32 	%f93, [%rd52+-20];
	fma.rn.f32 	%f94, %f92, %f93, %f91;
	ld.global.f32 	%f95, [%rd24+-16];
	ld.global.f32 	%f96, [%rd52+-16];
	fma.rn.f32 	%f97, %f95, %f96, %f94;
	ld.global.f32 	%f98, [%rd24+-12];
	ld.global.f32 	%f99, [%rd52+-12];
	fma.rn.f32 	%f100, %f98, %f99, %f97;
	ld.global.f32 	%f101, [%rd24+-8];
	ld.global.f32 	%f102, [%rd52+-8];
	fma.rn.f32 	%f103, %f101, %f102, %f100;
	ld.global.f32 	%f104, [%rd24+-4];
	ld.global.f32 	%f105, [%rd52+-4];
	fma.rn.f32 	%f106, %f104, %f105, %f103;
	ld.global.f32 	%f107, [%rd24];
	ld.global.f32 	%f108, [%rd52];
	fma.rn.f32 	%f109, %f107, %f108, %f106;
	ld.global.f32 	%f110, [%rd24+4];
	ld.global.f32 	%f111, [%rd52+4];
	fma.rn.f32 	%f112, %f110, %f111, %f109;
	ld.global.f32 	%f113, [%rd24+8];
	ld.global.f32 	%f114, [%rd52+8];
	fma.rn.f32 	%f115, %f113, %f114, %f112;
	ld.global.f32 	%f116, [%rd24+12];
	ld.global.f32 	%f117, [%rd52+12];
	fma.rn.f32 	%f118, %f116, %f117, %f115;
	ld.global.f32 	%f119, [%rd24+16];
	ld.global.f32 	%f120, [%rd52+16];
	fma.rn.f32 	%f121, %f119, %f120, %f118;
	ld.global.f32 	%f122, [%rd24+20];
	ld.global.f32 	%f123, [%rd52+20];
	fma.rn.f32 	%f124, %f122, %f123, %f121;
	ld.global.f32 	%f125, [%rd24+24];
	ld.global.f32 	%f126, [%rd52+24];
	fma.rn.f32 	%f127, %f125, %f126, %f124;
	ld.global.f32 	%f128, [%rd24+28];
	ld.global.f32 	%f129, [%rd52+28];
	fma.rn.f32 	%f182, %f128, %f129, %f127;
	add.s32 	%r68, %r68, 16;
	add.s32 	%r67, %r67, 16;
	add.s64 	%rd52, %rd52, 64;
	setp.ne.s32 	%p14, %r68, 0;
	mov.u32 	%r70, %r5;
	@%p14 bra 	$L__BB1_6;
$L__BB1_7:
	setp.eq.s32 	%p15, %r3, 0;
	@%p15 bra 	$L__BB1_17;
	add.s32 	%r56, %r3, -1;
	setp.lt.u32 	%p16, %r56, 7;
	@%p16 bra 	$L__BB1_10;
	add.s32 	%r57, %r70, %r8;
	mul.wide.s32 	%rd25, %r57, 4;
	add.s64 	%rd26, %rd2, %rd25;
	ld.global.f32 	%f131, [%rd26];
	add.s32 	%r58, %r70, %r10;
	mul.wide.u32 	%rd27, %r58, 4;
	add.s64 	%rd28, %rd1, %rd27;
	ld.global.f32 	%f132, [%rd28];
	fma.rn.f32 	%f133, %f131, %f132, %f182;
	ld.global.f32 	%f134, [%rd26+4];
	cvt.u64.u32 	%rd29, %r10;
	cvt.u64.u32 	%rd30, %r70;
	add.s64 	%rd31, %rd30, %rd29;
	shl.b64 	%rd32, %rd31, 2;
	add.s64 	%rd33, %rd1, %rd32;
	ld.global.f32 	%f135, [%rd33+4];
	fma.rn.f32 	%f136, %f134, %f135, %f133;
	ld.global.f32 	%f137, [%rd26+8];
	ld.global.f32 	%f138, [%rd33+8];
	fma.rn.f32 	%f139, %f137, %f138, %f136;
	ld.global.f32 	%f140, [%rd26+12];
	ld.global.f32 	%f141, [%rd33+12];
	fma.rn.f32 	%f142, %f140, %f141, %f139;
	ld.global.f32 	%f143, [%rd26+16];
	ld.global.f32 	%f144, [%rd33+16];
	fma.rn.f32 	%f145, %f143, %f144, %f142;
	ld.global.f32 	%f146, [%rd26+20];
	ld.global.f32 	%f147, [%rd33+20];
	fma.rn.f32 	%f148, %f146, %f147, %f145;
	ld.global.f32 	%f149, [%rd26+24];
	ld.global.f32 	%f150, [%rd33+24];
	fma.rn.f32 	%f151, %f149, %f150, %f148;
	ld.global.f32 	%f152, [%rd26+28];
	ld.global.f32 	%f153, [%rd33+28];
	fma.rn.f32 	%f182, %f152, %f153, %f151;
	add.s32 	%r70, %r70, 8;
$L__BB1_10:
	setp.eq.s32 	%p17, %r4, 0;
	@%p17 bra 	$L__BB1_17;
	add.s32 	%r59, %r4, -1;
	setp.lt.u32 	%p18, %r59, 3;
	@%p18 bra 	$L__BB1_13;
	add.s32 	%r60, %r70, %r8;
	mul.wide.s32 	%rd34, %r60, 4;
	add.s64 	%rd35, %rd2, %rd34;
	ld.global.f32 	%f155, [%rd35];
	add.s32 	%r61, %r70, %r10;
	mul.wide.u32 	%rd36, %r61, 4;
	add.s64 	%rd37, %rd1, %rd36;
	ld.global.f32 	%f156, [%rd37];
	fma.rn.f32 	%f157, %f155, %f156, %f182;
	ld.global.f32 	%f158, [%rd35+4];
	cvt.u64.u32 	%rd38, %r10;
	cvt.u64.u32 	%rd39, %r70;
	add.s64 	%rd40, %rd39, %rd38;
	shl.b64 	%rd41, %rd40, 2;
	add.s64 	%rd42, %rd1, %rd41;
	ld.global.f32 	%f159, [%rd42+4];
	fma.rn.f32 	%f160, %f158, %f159, %f157;
	ld.global.f32 	%f161, [%rd35+8];
	ld.global.f32 	%f162, [%rd42+8];
	fma.rn.f32 	%f163, %f161, %f162, %f160;
	ld.global.f32 	%f164, [%rd35+12];
	ld.global.f32 	%f165, [%rd42+12];
	fma.rn.f32 	%f182, %f164, %f165, %f163;
	add.s32 	%r70, %r70, 4;
$L__BB1_13:
	setp.eq.s32 	%p19, %r6, 0;
	@%p19 bra 	$L__BB1_17;
	setp.eq.s32 	%p20, %r6, 1;
	add.s32 	%r62, %r70, %r8;
	mul.wide.s32 	%rd43, %r62, 4;
	add.s64 	%rd8, %rd2, %rd43;
	ld.global.f32 	%f166, [%rd8];
	add.s32 	%r63, %r70, %r10;
	mul.wide.u32 	%rd44, %r63, 4;
	add.s64 	%rd45, %rd1, %rd44;
	ld.global.f32 	%f167, [%rd45];
	fma.rn.f32 	%f182, %f166, %f167, %f182;
	@%p20 bra 	$L__BB1_17;
	setp.eq.s32 	%p21, %r6, 2;
	ld.global.f32 	%f168, [%rd8+4];
	cvt.u64.u32 	%rd46, %r10;
	cvt.u64.u32 	%rd47, %r70;
	add.s64 	%rd48, %rd47, %rd46;
	shl.b64 	%rd49, %rd48, 2;
	add.s64 	%rd9, %rd1, %rd49;
	ld.global.f32 	%f169, [%rd9+4];
	fma.rn.f32 	%f182, %f168, %f169, %f182;
	@%p21 bra 	$L__BB1_17;
	ld.global.f32 	%f170, [%rd8+8];
	ld.global.f32 	%f171, [%rd9+8];
	fma.rn.f32 	%f182, %f170, %f171, %f182;
$L__BB1_17:
	mad.lo.s32 	%r64, %r65, %r39, %r66;
	mul.wide.s32 	%rd50, %r64, 4;
	add.s64 	%rd51, %rd3, %rd50;
	ld.global.f32 	%f172, [%rd51];
	mul.f32 	%f173, %f17, %f172;
	fma.rn.f32 	%f174, %f16, %f182, %f173;
	st.global.f32 	[%rd51], %f174;
	add.s32 	%r66, %r66, 1;
	setp.ne.s32 	%p22, %r66, %r39;
	@%p22 bra 	$L__BB1_4;
	add.s32 	%r65, %r65, 1;
	setp.lt.s32 	%p23, %r65, %r2;
	@%p23 bra 	$L__BB1_3;
	bra.uni 	$L__BB1_34;
$L__BB1_19:
	and.b32  	%r23, %r39, 15;
	add.s32 	%r24, %r23, -1;
	and.b32  	%r25, %r39, 7;
	add.s32 	%r26, %r25, -1;
	mul.f32 	%f15, %f16, 0f00000000;
	and.b32  	%r27, %r39, 2147483632;
	and.b32  	%r28, %r39, 3;
$L__BB1_20:
	setp.lt.u32 	%p3, %r39, 16;
	mul.lo.s32 	%r30, %r65, %r39;
	mov.b32 	%r75, 0;
	@%p3 bra 	$L__BB1_23;
	mov.b32 	%r73, 0;
$L__BB1_22:
	.pragma "nounroll";
	add.s32 	%r49, %r73, %r30;
	mul.wide.s32 	%rd14, %r49, 4;
	add.s64 	%rd15, %rd3, %rd14;
	ld.global.f32 	%f18, [%rd15];
	fma.rn.f32 	%f19, %f17, %f18, %f15;
	st.global.f32 	[%rd15], %f19;
	ld.global.f32 	%f20, [%rd15+4];
	fma.rn.f32 	%f21, %f17, %f20, %f15;
	st.global.f32 	[%rd15+4], %f21;
	ld.global.f32 	%f22, [%rd15+8];
	fma.rn.f32 	%f23, %f17, %f22, %f15;
	st.global.f32 	[%rd15+8], %f23;
	ld.global.f32 	%f24, [%rd15+12];
	fma.rn.f32 	%f25, %f17, %f24, %f15;
	st.global.f32 	[%rd15+12], %f25;
	ld.global.f32 	%f26, [%rd15+16];
	fma.rn.f32 	%f27, %f17, %f26, %f15;
	st.global.f32 	[%rd15+16], %f27;
	ld.global.f32 	%f28, [%rd15+20];
	fma.rn.f32 	%f29, %f17, %f28, %f15;
	st.global.f32 	[%rd15+20], %f29;
	ld.global.f32 	%f30, [%rd15+24];
	fma.rn.f32 	%f31, %f17, %f30, %f15;
	st.global.f32 	[%rd15+24], %f31;
	ld.global.f32 	%f32, [%rd15+28];
	fma.rn.f32 	%f33, %f17, %f32, %f15;
	st.global.f32 	[%rd15+28], %f33;
	ld.global.f32 	%f34, [%rd15+32];
	fma.rn.f32 	%f35, %f17, %f34, %f15;
	st.global.f32 	[%rd15+32], %f35;
	ld.global.f32 	%f36, [%rd15+36];
	fma.rn.f32 	%f37, %f17, %f36, %f15;
	st.global.f32 	[%rd15+36], %f37;
	ld.global.f32 	%f38, [%rd15+40];
	fma.rn.f32 	%f39, %f17, %f38, %f15;
	st.global.f32 	[%rd15+40], %f39;
	ld.global.f32 	%f40, [%rd15+44];
	fma.rn.f32 	%f41, %f17, %f40, %f15;
	st.global.f32 	[%rd15+44], %f41;
	ld.global.f32 	%f42, [%rd15+48];
	fma.rn.f32 	%f43, %f17, %f42, %f15;
	st.global.f32 	[%rd15+48], %f43;
	ld.global.f32 	%f44, [%rd15+52];
	fma.rn.f32 	%f45, %f17, %f44, %f15;
	st.global.f32 	[%rd15+52], %f45;
	ld.global.f32 	%f46, [%rd15+56];
	fma.rn.f32 	%f47, %f17, %f46, %f15;
	st.global.f32 	[%rd15+56], %f47;
	ld.global.f32 	%f48, [%rd15+60];
	fma.rn.f32 	%f49, %f17, %f48, %f15;
	st.global.f32 	[%rd15+60], %f49;
	add.s32 	%r73, %r73, 16;
	setp.ne.s32 	%p4, %r73, %r27;
	mov.u32 	%r75, %r27;
	@%p4 bra 	$L__BB1_22;
$L__BB1_23:
	setp.eq.s32 	%p5, %r23, 0;
	@%p5 bra 	$L__BB1_33;
	setp.lt.u32 	%p6, %r24, 7;
	@%p6 bra 	$L__BB1_26;
	add.s32 	%r50, %r75, %r30;
	mul.wide.s32 	%rd16, %r50, 4;
	add.s64 	%rd17, %rd3, %rd16;
	ld.global.f32 	%f50, [%rd17];
	fma.rn.f32 	%f51, %f17, %f50, %f15;
	st.global.f32 	[%rd17], %f51;
	ld.global.f32 	%f52, [%rd17+4];
	fma.rn.f32 	%f53, %f17, %f52, %f15;
	st.global.f32 	[%rd17+4], %f53;
	ld.global.f32 	%f54, [%rd17+8];
	fma.rn.f32 	%f55, %f17, %f54, %f15;
	st.global.f32 	[%rd17+8], %f55;
	ld.global.f32 	%f56, [%rd17+12];
	fma.rn.f32 	%f57, %f17, %f56, %f15;
	st.global.f32 	[%rd17+12], %f57;
	ld.global.f32 	%f58, [%rd17+16];
	fma.rn.f32 	%f59, %f17, %f58, %f15;
	st.global.f32 	[%rd17+16], %f59;
	ld.global.f32 	%f60, [%rd17+20];
	fma.rn.f32 	%f61, %f17, %f60, %f15;
	st.global.f32 	[%rd17+20], %f61;
	ld.global.f32 	%f62, [%rd17+24];
	fma.rn.f32 	%f63, %f17, %f62, %f15;
	st.global.f32 	[%rd17+24], %f63;
	ld.global.f32 	%f64, [%rd17+28];
	fma.rn.f32 	%f65, %f17, %f64, %f15;
	st.global.f32 	[%rd17+28], %f65;
	add.s32 	%r75, %r75, 8;
$L__BB1_26:
	setp.eq.s32 	%p7, %r25, 0;
	@%p7 bra 	$L__BB1_33;
	setp.lt.u32 	%p8, %r26, 3;
	@%p8 bra 	$L__BB1_29;
	add.s32 	%r51, %r75, %r30;
	mul.wide.s32 	%rd18, %r51, 4;
	add.s64 	%rd19, %rd3, %rd18;
	ld.global.f32 	%f66, [%rd19];
	fma.rn.f32 	%f67, %f17, %f66, %f15;
	st.global.f32 	[%rd19], %f67;
	ld.global.f32 	%f68, [%rd19+4];
	fma.rn.f32 	%f69, %f17, %f68, %f15;
	st.global.f32 	[%rd19+4], %f69;
	ld.global.f32 	%f70, [%rd19+8];
	fma.rn.f32 	%f71, %f17, %f70, %f15;
	st.global.f32 	[%rd19+8], %f71;
	ld.global.f32 	%f72, [%rd19+12];
	fma.rn.f32 	%f73, %f17, %f72, %f15;
	st.global.f32 	[%rd19+12], %f73;
	add.s32 	%r75, %r75, 4;
$L__BB1_29:
	setp.eq.s32 	%p9, %r28, 0;
	@%p9 bra 	$L__BB1_33;
	setp.eq.s32 	%p10, %r28, 1;
	add.s32 	%r52, %r75, %r30;
	mul.wide.s32 	%rd20, %r52, 4;
	add.s64 	%rd10, %rd3, %rd20;
	ld.global.f32 	%f74, [%rd10];
	fma.rn.f32 	%f75, %f17, %f74, %f15;
	st.global.f32 	[%rd10], %f75;
	@%p10 bra 	$L__BB1_33;
	setp.eq.s32 	%p11, %r28, 2;
	ld.global.f32 	%f76, [%rd10+4];
	fma.rn.f32 	%f77, %f17, %f76, %f15;
	st.global.f32 	[%rd10+4], %f77;
	@%p11 bra 	$L__BB1_33;
	ld.global.f32 	%f78, [%rd10+8];
	fma.rn.f32 	%f79, %f17, %f78, %f15;
	st.global.f32 	[%rd10+8], %f79;
$L__BB1_33:
	add.s32 	%r65, %r65, 1;
	setp.lt.s32 	%p12, %r65, %r2;
	@%p12 bra 	$L__BB1_20;
$L__BB1_34:
	ret;

}
	// .globl	_Z8naive_pvPfS_S_iii
.visible .entry _Z8naive_pvPfS_S_iii(
	.param .u64 .ptr .align 1 _Z8naive_pvPfS_S_iii_param_0,
	.param .u64 .ptr .align 1 _Z8naive_pvPfS_S_iii_param_1,
	.param .u64 .ptr .align 1 _Z8naive_pvPfS_S_iii_param_2,
	.param .u32 _Z8naive_pvPfS_S_iii_param_3,
	.param .u32 _Z8naive_pvPfS_S_iii_param_4,
	.param .u32 _Z8naive_pvPfS_S_iii_param_5
)
{
	.reg .pred 	%p<21>;
	.reg .b32 	%r<114>;
	.reg .b32 	%f<67>;
	.reg .b64 	%rd<60>;

	ld.param.u64 	%rd9, [_Z8naive_pvPfS_S_iii_param_0];
	ld.param.u64 	%rd10, [_Z8naive_pvPfS_S_iii_param_1];
	ld.param.u64 	%rd11, [_Z8naive_pvPfS_S_iii_param_2];
	ld.param.u32 	%r59, [_Z8naive_pvPfS_S_iii_param_3];
	ld.param.u32 	%r60, [_Z8naive_pvPfS_S_iii_param_4];
	ld.param.u32 	%r61, [_Z8naive_pvPfS_S_iii_param_5];
	cvta.to.global.u64 	%rd1, %rd10;
	cvta.to.global.u64 	%rd2, %rd9;
	cvta.to.global.u64 	%rd3, %rd11;
	mov.u32 	%r62, %tid.x;
	mov.u32 	%r63, %ntid.x;
	mov.u32 	%r64, %ctaid.x;
	mad.lo.s32 	%r65, %r63, %r64, %r62;
	mul.lo.s32 	%r95, %r61, %r65;
	add.s32 	%r2, %r95, %r61;
	min.s32 	%r66, %r61, %r60;
	setp.lt.s32 	%p1, %r66, 1;
	@%p1 bra 	$L__BB2_30;
	setp.lt.s32 	%p2, %r59, 1;
	@%p2 bra 	$L__BB2_17;
	and.b32  	%r3, %r59, 7;
	and.b32  	%r4, %r59, 3;
	and.b32  	%r5, %r59, 2147483640;
	shl.b32 	%r6, %r60, 3;
	mul.wide.u32 	%rd4, %r6, 4;
	add.s64 	%rd5, %rd2, 16;
$L__BB2_3:
	mul.lo.s32 	%r8, %r95, %r59;
	mul.lo.s32 	%r9, %r95, %r60;
	mov.b32 	%r96, 0;
$L__BB2_4:
	setp.lt.u32 	%p11, %r59, 8;
	mov.f32 	%f66, 0f00000000;
	mov.b32 	%r107, 0;
	@%p11 bra 	$L__BB2_7;
	and.b32  	%r79, %r59, 2147483640;
	neg.s32 	%r105, %r79;
	add.s32 	%r104, %r60, %r96;
	shl.b32 	%r80, %r60, 1;
	add.s32 	%r103, %r80, %r96;
	mad.lo.s32 	%r102, %r60, 3, %r96;
	shl.b32 	%r81, %r60, 2;
	add.s32 	%r101, %r81, %r96;
	mad.lo.s32 	%r100, %r60, 5, %r96;
	mad.lo.s32 	%r99, %r60, 6, %r96;
	mad.lo.s32 	%r98, %r60, 7, %r96;
	mul.wide.u32 	%rd20, %r96, 4;
	add.s64 	%rd59, %rd1, %rd20;
	mov.f32 	%f66, 0f00000000;
	mov.u32 	%r97, %r8;
$L__BB2_6:
	.pragma "nounroll";
	mul.wide.s32 	%rd21, %r97, 4;
	add.s64 	%rd22, %rd5, %rd21;
	ld.global.f32 	%f16, [%rd22+-16];
	ld.global.f32 	%f17, [%rd59];
	fma.rn.f32 	%f18, %f16, %f17, %f66;
	ld.global.f32 	%f19, [%rd22+-12];
	mul.wide.u32 	%rd23, %r104, 4;
	add.s64 	%rd24, %rd1, %rd23;
	ld.global.f32 	%f20, [%rd24];
	fma.rn.f32 	%f21, %f19, %f20, %f18;
	ld.global.f32 	%f22, [%rd22+-8];
	mul.wide.u32 	%rd25, %r103, 4;
	add.s64 	%rd26, %rd1, %rd25;
	ld.global.f32 	%f23, [%rd26];
	fma.rn.f32 	%f24, %f22, %f23, %f21;
	ld.global.f32 	%f25, [%rd22+-4];
	mul.wide.u32 	%rd27, %r102, 4;
	add.s64 	%rd28, %rd1, %rd27;
	ld.global.f32 	%f26, [%rd28];
	fma.rn.f32 	%f27, %f25, %f26, %f24;
	ld.global.f32 	%f28, [%rd22];
	mul.wide.u32 	%rd29, %r101, 4;
	add.s64 	%rd30, %rd1, %rd29;
	ld.global.f32 	%f29, [%rd30];
	fma.rn.f32 	%f30, %f28, %f29, %f27;
	ld.global.f32 	%f31, [%rd22+4];
	mul.wide.u32 	%rd31, %r100, 4;
	add.s64 	%rd32, %rd1, %rd31;
	ld.global.f32 	%f32, [%rd32];
	fma.rn.f32 	%f33, %f31, %f32, %f30;
	ld.global.f32 	%f34, [%rd22+8];
	mul.wide.u32 	%rd33, %r99, 4;
	add.s64 	%rd34, %rd1, %rd33;
	ld.global.f32 	%f35, [%rd34];
	fma.rn.f32 	%f36, %f34, %f35, %f33;
	ld.global.f32 	%f37, [%rd22+12];
	mul.wide.u32 	%rd35, %r98, 4;
	add.s64 	%rd36, %rd1, %rd35;
	ld.global.f32 	%f38, [%rd36];
	fma.rn.f32 	%f66, %f37, %f38, %f36;
	add.s32 	%r105, %r105, 8;
	add.s32 	%r104, %r104, %r6;
	add.s32 	%r103, %r103, %r6;
	add.s32 	%r102, %r102, %r6;
	add.s32 	%r101, %r101, %r6;
	add.s32 	%r100, %r100, %r6;
	add.s32 	%r99, %r99, %r6;
	add.s32 	%r98, %r98, %r6;
	add.s64 	%rd59, %rd59, %rd4;
	add.s32 	%r97, %r97, 8;
	setp.ne.s32 	%p12, %r105, 0;
	mov.u32 	%r107, %r5;
	@%p12 bra 	$L__BB2_6;
$L__BB2_7:
	setp.eq.s32 	%p13, %r3, 0;
	@%p13 bra 	$L__BB2_15;
	add.s32 	%r82, %r3, -1;
	setp.lt.u32 	%p14, %r82, 3;
	@%p14 bra 	$L__BB2_10;
	add.s32 	%r83, %r107, %r8;
	mul.wide.s32 	%rd37, %r83, 4;
	add.s64 	%rd38, %rd2, %rd37;
	ld.global.f32 	%f40, [%rd38];
	mad.lo.s32 	%r84, %r107, %r60, %r96;
	mul.wide.u32 	%rd39, %r84, 4;
	add.s64 	%rd40, %rd1, %rd39;
	ld.global.f32 	%f41, [%rd40];
	fma.rn.f32 	%f42, %f40, %f41, %f66;
	ld.global.f32 	%f43, [%rd38+4];
	add.s32 	%r85, %r84, %r60;
	mul.wide.u32 	%rd41, %r85, 4;
	add.s64 	%rd42, %rd1, %rd41;
	ld.global.f32 	%f44, [%rd42];
	fma.rn.f32 	%f45, %f43, %f44, %f42;
	ld.global.f32 	%f46, [%rd38+8];
	add.s32 	%r86, %r85, %r60;
	mul.wide.u32 	%rd43, %r86, 4;
	add.s64 	%rd44, %rd1, %rd43;
	ld.global.f32 	%f47, [%rd44];
	fma.rn.f32 	%f48, %f46, %f47, %f45;
	ld.global.f32 	%f49, [%rd38+12];
	add.s32 	%r87, %r86, %r60;
	mul.wide.u32 	%rd45, %r87, 4;
	add.s64 	%rd46, %rd1, %rd45;
	ld.global.f32 	%f50, [%rd46];
	fma.rn.f32 	%f66, %f49, %f50, %f48;
	add.s32 	%r107, %r107, 4;
$L__BB2_10:
	setp.eq.s32 	%p15, %r4, 0;
	@%p15 bra 	$L__BB2_15;
	setp.eq.s32 	%p16, %r4, 1;
	@%p16 bra 	$L__BB2_13;
	add.s32 	%r88, %r107, %r8;
	mul.wide.s32 	%rd47, %r88, 4;
	add.s64 	%rd48, %rd2, %rd47;
	ld.global.f32 	%f52, [%rd48];
	mad.lo.s32 	%r89, %r107, %r60, %r96;
	mul.wide.u32 	%rd49, %r89, 4;
	add.s64 	%rd50, %rd1, %rd49;
	ld.global.f32 	%f53, [%rd50];
	fma.rn.f32 	%f54, %f52, %f53, %f66;
	ld.global.f32 	%f55, [%rd48+4];
	add.s32 	%r90, %r89, %r60;
	mul.wide.u32 	%rd51, %r90, 4;
	add.s64 	%rd52, %rd1, %rd51;
	ld.global.f32 	%f56, [%rd52];
	fma.rn.f32 	%f66, %f55, %f56, %f54;
	add.s32 	%r107, %r107, 2;
$L__BB2_13:
	and.b32  	%r91, %r59, 1;
	setp.eq.b32 	%p17, %r91, 1;
	not.pred 	%p18, %p17;
	@%p18 bra 	$L__BB2_15;
	add.s32 	%r92, %r107, %r8;
	mul.wide.s32 	%rd53, %r92, 4;
	add.s64 	%rd54, %rd2, %rd53;
	ld.global.f32 	%f57, [%rd54];
	mad.lo.s32 	%r93, %r107, %r60, %r96;
	mul.wide.u32 	%rd55, %r93, 4;
	add.s64 	%rd56, %rd1, %rd55;
	ld.global.f32 	%f58, [%rd56];
	fma.rn.f32 	%f66, %f57, %f58, %f66;
$L__BB2_15:
	add.s32 	%r94, %r96, %r9;
	mul.wide.s32 	%rd57, %r94, 4;
	add.s64 	%rd58, %rd3, %rd57;
	st.global.f32 	[%rd58], %f66;
	add.s32 	%r96, %r96, 1;
	setp.ne.s32 	%p19, %r96, %r60;
	@%p19 bra 	$L__BB2_4;
	add.s32 	%r95, %r95, 1;
	setp.lt.s32 	%p20, %r95, %r2;
	@%p20 bra 	$L__BB2_3;
	bra.uni 	$L__BB2_30;
$L__BB2_17:
	and.b32  	%r44, %r60, 7;
	add.s32 	%r45, %r44, -1;
	and.b32  	%r46, %r60, 3;
	and.b32  	%r47, %r60, 2147483640;
	and.b32  	%r48, %r60, 1;
$L__BB2_18:
	setp.lt.u32 	%p3, %r60, 8;
	mul.lo.s32 	%r50, %r95, %r60;
	mov.b32 	%r112, 0;
	@%p3 bra 	$L__BB2_21;
	mov.b32 	%r110, 0;
$L__BB2_20:
	.pragma "nounroll";
	add.s32 	%r69, %r110, %r50;
	mul.wide.s32 	%rd12, %r69, 4;
	add.s64 	%rd13, %rd3, %rd12;
	mov.b32 	%r70, 0;
	st.global.u32 	[%rd13], %r70;
	st.global.u32 	[%rd13+4], %r70;
	st.global.u32 	[%rd13+8], %r70;
	st.global.u32 	[%rd13+12], %r70;
	st.global.u32 	[%rd13+16], %r70;
	st.global.u32 	[%rd13+20], %r70;
	st.global.u32 	[%rd13+24], %r70;
	st.global.u32 	[%rd13+28], %r70;
	add.s32 	%r110, %r110, 8;
	setp.ne.s32 	%p4, %r110, %r47;
	mov.u32 	%r112, %r47;
	@%p4 bra 	$L__BB2_20;
$L__BB2_21:
	setp.eq.s32 	%p5, %r44, 0;
	@%p5 bra 	$L__BB2_29;
	setp.lt.u32 	%p6, %r45, 3;
	@%p6 bra 	$L__BB2_24;
	add.s32 	%r71, %r112, %r50;
	mul.wide.s32 	%rd14, %r71, 4;
	add.s64 	%rd15, %rd3, %rd14;
	mov.b32 	%r72, 0;
	st.global.u32 	[%rd15], %r72;
	st.global.u32 	[%rd15+4], %r72;
	st.global.u32 	[%rd15+8], %r72;
	st.global.u32 	[%rd15+12], %r72;
	add.s32 	%r112, %r112, 4;
$L__BB2_24:
	setp.eq.s32 	%p7, %r46, 0;
	@%p7 bra 	$L__BB2_29;
	setp.eq.s32 	%p8, %r46, 1;
	@%p8 bra 	$L__BB2_27;
	add.s32 	%r73, %r112, %r50;
	mul.wide.s32 	%rd16, %r73, 4;
	add.s64 	%rd17, %rd3, %rd16;
	mov.b32 	%r74, 0;
	st.global.u32 	[%rd17], %r74;
	st.global.u32 	[%rd17+4], %r74;
	add.s32 	%r112, %r112, 2;
$L__BB2_27:
	setp.eq.s32 	%p9, %r48, 0;
	@%p9 bra 	$L__BB2_29;
	add.s32 	%r75, %r112, %r50;
	mul.wide.s32 	%rd18, %r75, 4;
	add.s64 	%rd19, %rd3, %rd18;
	mov.b32 	%r76, 0;
	st.global.u32 	[%rd19], %r76;
$L__BB2_29:
	add.s32 	%r95, %r95, 1;
	setp.lt.s32 	%p10, %r95, %r2;
	@%p10 bra 	$L__BB2_18;
$L__BB2_30:
	ret;

}
	// .globl	_Z11row_softmaxPfS_i
.visible .entry _Z11row_softmaxPfS_i(
	.param .u64 .ptr .align 1 _Z11row_softmaxPfS_i_param_0,
	.param .u64 .ptr .align 1 _Z11row_softmaxPfS_i_param_1,
	.param .u32 _Z11row_softmaxPfS_i_param_2
)
{
	.reg .pred 	%p<57>;
	.reg .b32 	%r<122>;
	.reg .b32 	%f<366>;
	.reg .b64 	%rd<37>;

	ld.param.u64 	%rd7, [_Z11row_softmaxPfS_i_param_0];
	ld.param.u64 	%rd8, [_Z11row_softmaxPfS_i_param_1];
	ld.param.u32 	%r58, [_Z11row_softmaxPfS_i_param_2];
	cvta.to.global.u64 	%rd1, %rd7;
	cvta.to.global.u64 	%rd2, %rd8;
	mov.u32 	%r59, %tid.x;
	mov.u32 	%r60, %ntid.x;
	mov.u32 	%r61, %ctaid.x;
	mad.lo.s32 	%r1, %r60, %r61, %r59;
	setp.lt.s32 	%p1, %r58, 1;
	mov.f32 	%f356, 0fFF800000;
	@%p1 bra 	$L__BB3_13;
	mul.lo.s32 	%r2, %r58, %r1;
	and.b32  	%r3, %r58, 15;
	setp.lt.u32 	%p2, %r58, 16;
	mov.f32 	%f356, 0fFF800000;
	mov.b32 	%r103, 0;
	@%p2 bra 	$L__BB3_4;
	and.b32  	%r103, %r58, 2147483632;
	neg.s32 	%r109, %r103;
	add.s64 	%rd3, %rd1, 32;
	mov.f32 	%f356, 0fFF800000;
	mov.u32 	%r108, %r2;
$L__BB3_3:
	.pragma "nounroll";
	mul.wide.s32 	%rd9, %r108, 4;
	add.s64 	%rd10, %rd3, %rd9;
	ld.global.f32 	%f30, [%rd10+-32];
	setp.gt.f32 	%p3, %f30, %f356;
	selp.f32 	%f31, %f30, %f356, %p3;
	ld.global.f32 	%f32, [%rd10+-28];
	setp.gt.f32 	%p4, %f32, %f31;
	selp.f32 	%f33, %f32, %f31, %p4;
	ld.global.f32 	%f34, [%rd10+-24];
	setp.gt.f32 	%p5, %f34, %f33;
	selp.f32 	%f35, %f34, %f33, %p5;
	ld.global.f32 	%f36, [%rd10+-20];
	setp.gt.f32 	%p6, %f36, %f35;
	selp.f32 	%f37, %f36, %f35, %p6;
	ld.global.f32 	%f38, [%rd10+-16];
	setp.gt.f32 	%p7, %f38, %f37;
	selp.f32 	%f39, %f38, %f37, %p7;
	ld.global.f32 	%f40, [%rd10+-12];
	setp.gt.f32 	%p8, %f40, %f39;
	selp.f32 	%f41, %f40, %f39, %p8;
	ld.global.f32 	%f42, [%rd10+-8];
	setp.gt.f32 	%p9, %f42, %f41;
	selp.f32 	%f43, %f42, %f41, %p9;
	ld.global.f32 	%f44, [%rd10+-4];
	setp.gt.f32 	%p10, %f44, %f43;
	selp.f32 	%f45, %f44, %f43, %p10;
	ld.global.f32 	%f46, [%rd10];
	setp.gt.f32 	%p11, %f46, %f45;
	selp.f32 	%f47, %f46, %f45, %p11;
	ld.global.f32 	%f48, [%rd10+4];
	setp.gt.f32 	%p12, %f48, %f47;
	selp.f32 	%f49, %f48, %f47, %p12;
	ld.global.f32 	%f50, [%rd10+8];
	setp.gt.f32 	%p13, %f50, %f49;
	selp.f32 	%f51, %f50, %f49, %p13;
	ld.global.f32 	%f52, [%rd10+12];
	setp.gt.f32 	%p14, %f52, %f51;
	selp.f32 	%f53, %f52, %f51, %p14;
	ld.global.f32 	%f54, [%rd10+16];
	setp.gt.f32 	%p15, %f54, %f53;
	selp.f32 	%f55, %f54, %f53, %p15;
	ld.global.f32 	%f56, [%rd10+20];
	setp.gt.f32 	%p16, %f56, %f55;
	selp.f32 	%f57, %f56, %f55, %p16;
	ld.global.f32 	%f58, [%rd10+24];
	setp.gt.f32 	%p17, %f58, %f57;
	selp.f32 	%f59, %f58, %f57, %p17;
	ld.global.f32 	%f60, [%rd10+28];
	setp.gt.f32 	%p18, %f60, %f59;
	selp.f32 	%f356, %f60, %f59, %p18;
	add.s32 	%r109, %r109, 16;
	add.s32 	%r108, %r108, 16;
	setp.eq.s32 	%p19, %r109, 0;
	@%p19 bra 	$L__BB3_4;
	bra.uni 	$L__BB3_3;
$L__BB3_4:
	setp.eq.s32 	%p20, %r3, 0;
	@%p20 bra 	$L__BB3_13;
	and.b32  	%r7, %r58, 7;
	setp.lt.u32 	%p21, %r3, 8;
	@%p21 bra 	$L__BB3_7;
	add.s32 	%r63, %r103, %r2;
	mul.wide.s32 	%rd11, %r63, 4;
	add.s64 	%rd12, %rd1, %rd11;
	ld.global.f32 	%f62, [%rd12];
	setp.gt.f32 	%p22, %f62, %f356;
	selp.f32 	%f63, %f62, %f356, %p22;
	ld.global.f32 	%f64, [%rd12+4];
	setp.gt.f32 	%p23, %f64, %f63;
	selp.f32 	%f65, %f64, %f63, %p23;
	ld.global.f32 	%f66, [%rd12+8];
	setp.gt.f32 	%p24, %f66, %f65;
	selp.f32 	%f67, %f66, %f65, %p24;
	ld.global.f32 	%f68, [%rd12+12];
	setp.gt.f32 	%p25, %f68, %f67;
	selp.f32 	%f69, %f68, %f67, %p25;
	ld.global.f32 	%f70, [%rd12+16];
	setp.gt.f32 	%p26, %f70, %f69;
	selp.f32 	%f71, %f70, %f69, %p26;
	ld.global.f32 	%f72, [%rd12+20];
	setp.gt.f32 	%p27, %f72, %f71;
	selp.f32 	%f73, %f72, %f71, %p27;
	ld.global.f32 	%f74, [%rd12+24];
	setp.gt.f32 	%p28, %f74, %f73;
	selp.f32 	%f75, %f74, %f73, %p28;
	ld.global.f32 	%f76, [%rd12+28];
	setp.gt.f32 	%p29, %f76, %f75;
	selp.f32 	%f356, %f76, %f75, %p29;
	add.s32 	%r103, %r103, 8;
$L__BB3_7:
	setp.eq.s32 	%p30, %r7, 0;
	@%p30 bra 	$L__BB3_13;
	and.b32  	%r10, %r58, 3;
	setp.lt.u32 	%p31, %r7, 4;
	@%p31 bra 	$L__BB3_10;
	add.s32 	%r64, %r103, %r2;
	mul.wide.s32 	%rd13, %r64, 4;
	add.s64 	%rd14, %rd1, %rd13;
	ld.global.f32 	%f78, [%rd14];
	setp.gt.f32 	%p32, %f78, %f356;
	selp.f32 	%f79, %f78, %f356, %p32;
	ld.global.f32 	%f80, [%rd14+4];
	setp.gt.f32 	%p33, %f80, %f79;
	selp.f32 	%f81, %f80, %f79, %p33;
	ld.global.f32 	%f82, [%rd14+8];
	setp.gt.f32 	%p34, %f82, %f81;
	selp.f32 	%f83, %f82, %f81, %p34;
	ld.global.f32 	%f84, [%rd14+12];
	setp.gt.f32 	%p35, %f84, %f83;
	selp.f32 	%f356, %f84, %f83, %p35;
	add.s32 	%r103, %r103, 4;
$L__BB3_10:
	setp.eq.s32 	%p36, %r10, 0;
	@%p36 bra 	$L__BB3_13;
	add.s32 	%r107, %r103, %r2;
	neg.s32 	%r106, %r10;
$L__BB3_12:
	.pragma "nounroll";
	mul.wide.s32 	%rd15, %r107, 4;
	add.s64 	%rd16, %rd1, %rd15;
	ld.global.f32 	%f85, [%rd16];
	setp.gt.f32 	%p37, %f85, %f356;
	selp.f32 	%f356, %f85, %f356, %p37;
	add.s32 	%r107, %r107, 1;
	add.s32 	%r106, %r106, 1;
	setp.ne.s32 	%p38, %r106, 0;
	@%p38 bra 	$L__BB3_12;
$L__BB3_13:
	setp.lt.s32 	%p39, %r58, 1;
	mov.f32 	%f364, 0f00000000;
	@%p39 bra 	$L__BB3_25;
	mul.lo.s32 	%r19, %r58, %r1;
	and.b32  	%r20, %r58, 7;
	setp.lt.u32 	%p40, %r58, 8;
	mov.f32 	%f364, 0f00000000;
	mov.b32 	%r110, 0;
	@%p40 bra 	$L__BB3_17;
	and.b32  	%r110, %r58, 2147483640;
	neg.s32 	%r114, %r110;
	add.s64 	%rd4, %rd1, 16;
	add.s64 	%rd5, %rd2, 16;
	mov.f32 	%f364, 0f00000000;
	mov.u32 	%r113, %r19;
$L__BB3_16:
	.pragma "nounroll";
	mul.wide.s32 	%rd17, %r113, 4;
	add.s64 	%rd18, %rd4, %rd17;
	add.s64 	%rd19, %rd5, %rd17;
	ld.global.f32 	%f90, [%rd18+-16];
	sub.f32 	%f91, %f90, %f356;
	fma.rn.f32 	%f92, %f91, 0f3BBB989D, 0f3F000000;
	cvt.sat.f32.f32 	%f93, %f92;
	mov.f32 	%f94, 0f4B400001;
	mov.f32 	%f95, 0f437C0000;
	fma.rm.f32 	%f96, %f93, %f95, %f94;
	add.f32 	%f97, %f96, 0fCB40007F;
	neg.f32 	%f98, %f97;
	fma.rn.f32 	%f99, %f91, 0f3FB8AA3B, %f98;
	fma.rn.f32 	%f100, %f91, 0f32A57060, %f99;
	mov.b32 	%r66, %f96;
	shl.b32 	%r67, %r66, 23;
	mov.b32 	%f101, %r67;
	ex2.approx.ftz.f32 	%f102, %f100;
	mul.f32 	%f103, %f102, %f101;
	st.global.f32 	[%rd19+-16], %f103;
	add.f32 	%f104, %f364, %f103;
	ld.global.f32 	%f105, [%rd18+-12];
	sub.f32 	%f106, %f105, %f356;
	fma.rn.f32 	%f107, %f106, 0f3BBB989D, 0f3F000000;
	cvt.sat.f32.f32 	%f108, %f107;
	fma.rm.f32 	%f109, %f108, %f95, %f94;
	add.f32 	%f110, %f109, 0fCB40007F;
	neg.f32 	%f111, %f110;
	fma.rn.f32 	%f112, %f106, 0f3FB8AA3B, %f111;
	fma.rn.f32 	%f113, %f106, 0f32A57060, %f112;
	mov.b32 	%r68, %f109;
	shl.b32 	%r69, %r68, 23;
	mov.b32 	%f114, %r69;
	ex2.approx.ftz.f32 	%f115, %f113;
	mul.f32 	%f116, %f115, %f114;
	st.global.f32 	[%rd19+-12], %f116;
	add.f32 	%f117, %f104, %f116;
	ld.global.f32 	%f118, [%rd18+-8];
	sub.f32 	%f119, %f118, %f356;
	fma.rn.f32 	%f120, %f119, 0f3BBB989D, 0f3F000000;
	cvt.sat.f32.f32 	%f121, %f120;
	fma.rm.f32 	%f122, %f121, %f95, %f94;
	add.f32 	%f123, %f122, 0fCB40007F;
	neg.f32 	%f124, %f123;
	fma.rn.f32 	%f125, %f119, 0f3FB8AA3B, %f124;
	fma.rn.f32 	%f126, %f119, 0f32A57060, %f125;
	mov.b32 	%r70, %f122;
	shl.b32 	%r71, %r70, 23;
	mov.b32 	%f127, %r71;
	ex2.approx.ftz.f32 	%f128, %f126;
	mul.f32 	%f129, %f128, %f127;
	st.global.f32 	[%rd19+-8], %f129;
	add.f32 	%f130, %f117, %f129;
	ld.global.f32 	%f131, [%rd18+-4];
	sub.f32 	%f132, %f131, %f356;
	fma.rn.f32 	%f133, %f132, 0f3BBB989D, 0f3F000000;
	cvt.sat.f32.f32 	%f134, %f133;
	fma.rm.f32 	%f135, %f134, %f95, %f94;
	add.f32 	%f136, %f135, 0fCB40007F;
	neg.f32 	%f137, %f136;
	fma.rn.f32 	%f138, %f132, 0f3FB8AA3B, %f137;
	fma.rn.f32 	%f139, %f132, 0f32A57060, %f138;
	mov.b32 	%r72, %f135;
	shl.b32 	%r73, %r72, 23;
	mov.b32 	%f140, %r73;
	ex2.approx.ftz.f32 	%f141, %f139;
	mul.f32 	%f142, %f141, %f140;
	st.global.f32 	[%rd19+-4], %f142;
	add.f32 	%f143, %f130, %f142;
	ld.global.f32 	%f144, [%rd18];
	sub.f32 	%f145, %f144, %f356;
	fma.rn.f32 	%f146, %f145, 0f3BBB989D, 0f3F000000;
	cvt.sat.f32.f32 	%f147, %f146;
	fma.rm.f32 	%f148, %f147, %f95, %f94;
	add.f32 	%f149, %f148, 0fCB40007F;
	neg.f32 	%f150, %f149;
	fma.rn.f32 	%f151, %f145, 0f3FB8AA3B, %f150;
	fma.rn.f32 	%f152, %f145, 0f32A57060, %f151;
	mov.b32 	%r74, %f148;
	shl.b32 	%r75, %r74, 23;
	mov.b32 	%f153, %r75;
	ex2.approx.ftz.f32 	%f154, %f152;
	mul.f32 	%f155, %f154, %f153;
	st.global.f32 	[%rd19], %f155;
	add.f32 	%f156, %f143, %f155;
	ld.global.f32 	%f157, [%rd18+4];
	sub.f32 	%f158, %f157, %f356;
	fma.rn.f32 	%f159, %f158, 0f3BBB989D, 0f3F000000;
	cvt.sat.f32.f32 	%f160, %f159;
	fma.rm.f32 	%f161, %f160, %f95, %f94;
	add.f32 	%f162, %f161, 0fCB40007F;
	neg.f32 	%f163, %f162;
	fma.rn.f32 	%f164, %f158, 0f3FB8AA3B, %f163;
	fma.rn.f32 	%f165, %f158, 0f32A57060, %f164;
	mov.b32 	%r76, %f161;
	shl.b32 	%r77, %r76, 23;
	mov.b32 	%f166, %r77;
	ex2.approx.ftz.f32 	%f167, %f165;
	mul.f32 	%f168, %f167, %f166;
	st.global.f32 	[%rd19+4], %f168;
	add.f32 	%f169, %f156, %f168;
	ld.global.f32 	%f170, [%rd18+8];
	sub.f32 	%f171, %f170, %f356;
	fma.rn.f32 	%f172, %f171, 0f3BBB989D, 0f3F000000;
	cvt.sat.f32.f32 	%f173, %f172;
	fma.rm.f32 	%f174, %f173, %f95, %f94;
	add.f32 	%f175, %f174, 0fCB40007F;
	neg.f32 	%f176, %f175;
	fma.rn.f32 	%f177, %f171, 0f3FB8AA3B, %f176;
	fma.rn.f32 	%f178, %f171, 0f32A57060, %f177;
	mov.b32 	%r78, %f174;
	shl.b32 	%r79, %r78, 23;
	mov.b32 	%f179, %r79;
	ex2.approx.ftz.f32 	%f180, %f178;
	mul.f32 	%f181, %f180, %f179;
	st.global.f32 	[%rd19+8], %f181;
	add.f32 	%f182, %f169, %f181;
	ld.global.f32 	%f183, [%rd18+12];
	sub.f32 	%f184, %f183, %f356;
	fma.rn.f32 	%f185, %f184, 0f3BBB989D, 0f3F000000;
	cvt.sat.f32.f32 	%f186, %f185;
	fma.rm.f32 	%f187, %f186, %f95, %f94;
	add.f32 	%f188, %f187, 0fCB40007F;
	neg.f32 	%f189, %f188;
	fma.rn.f32 	%f190, %f184, 0f3FB8AA3B, %f189;
	fma.rn.f32 	%f191, %f184, 0f32A57060, %f190;
	mov.b32 	%r80, %f187;
	shl.b32 	%r81, %r80, 23;
	mov.b32 	%f192, %r81;
	ex2.approx.ftz.f32 	%f193, %f191;
	mul.f32 	%f194, %f193, %f192;
	st.global.f32 	[%rd19+12], %f194;
	add.f32 	%f364, %f182, %f194;
	add.s32 	%r114, %r114, 8;
	add.s32 	%r113, %r113, 8;
	setp.eq.s32 	%p41, %r114, 0;
	@%p41 bra 	$L__BB3_17;
	bra.uni 	$L__BB3_16;
$L__BB3_17:
	setp.eq.s32 	%p42, %r20, 0;
	@%p42 bra 	$L__BB3_25;
	and.b32  	%r28, %r58, 3;
	setp.lt.u32 	%p43, %r20, 4;
	@%p43 bra 	$L__BB3_20;
	add.s32 	%r82, %r110, %r19;
	mul.wide.s32 	%rd20, %r82, 4;
	add.s64 	%rd21, %rd1, %rd20;
	ld.global.f32 	%f196, [%rd21];
	sub.f32 	%f197, %f196, %f356;
	fma.rn.f32 	%f198, %f197, 0f3BBB989D, 0f3F000000;
	cvt.sat.f32.f32 	%f199, %f198;
	mov.f32 	%f200, 0f4B400001;
	mov.f32 	%f201, 0f437C0000;
	fma.rm.f32 	%f202, %f199, %f201, %f200;
	add.f32 	%f203, %f202, 0fCB40007F;
	neg.f32 	%f204, %f203;
	fma.rn.f32 	%f205, %f197, 0f3FB8AA3B, %f204;
	fma.rn.f32 	%f206, %f197, 0f32A57060, %f205;
	mov.b32 	%r83, %f202;
	shl.b32 	%r84, %r83, 23;
	mov.b32 	%f207, %r84;
	ex2.approx.ftz.f32 	%f208, %f206;
	mul.f32 	%f209, %f208, %f207;
	add.s64 	%rd22, %rd2, %rd20;
	st.global.f32 	[%rd22], %f209;
	add.f32 	%f210, %f364, %f209;
	ld.global.f32 	%f211, [%rd21+4];
	sub.f32 	%f212, %f211, %f356;
	fma.rn.f32 	%f213, %f212, 0f3BBB989D, 0f3F000000;
	cvt.sat.f32.f32 	%f214, %f213;
	fma.rm.f32 	%f215, %f214, %f201, %f200;
	add.f32 	%f216, %f215, 0fCB40007F;
	neg.f32 	%f217, %f216;
	fma.rn.f32 	%f218, %f212, 0f3FB8AA3B, %f217;
	fma.rn.f32 	%f219, %f212, 0f32A57060, %f218;
	mov.b32 	%r85, %f215;
	shl.b32 	%r86, %r85, 23;
	mov.b32 	%f220, %r86;
	ex2.approx.ftz.f32 	%f221, %f219;
	mul.f32 	%f222, %f221, %f220;
	st.global.f32 	[%rd22+4], %f222;
	add.f32 	%f223, %f210, %f222;
	ld.global.f32 	%f224, [%rd21+8];
	sub.f32 	%f225, %f224, %f356;
	fma.rn.f32 	%f226, %f225, 0f3BBB989D, 0f3F000000;
	cvt.sat.f32.f32 	%f227, %f226;
	fma.rm.f32 	%f228, %f227, %f201, %f200;
	add.f32 	%f229, %f228, 0fCB40007F;
	neg.f32 	%f230, %f229;
	fma.rn.f32 	%f231, %f225, 0f3FB8AA3B, %f230;
	fma.rn.f32 	%f232, %f225, 0f32A57060, %f231;
	mov.b32 	%r87, %f228;
	shl.b32 	%r88, %r87, 23;
	mov.b32 	%f233, %r88;
	ex2.approx.ftz.f32 	%f234, %f232;
	mul.f32 	%f235, %f234, %f233;
	st.global.f32 	[%rd22+8], %f235;
	add.f32 	%f236, %f223, %f235;
	ld.global.f32 	%f237, [%rd21+12];
	sub.f32 	%f238, %f237, %f356;
	fma.rn.f32 	%f239, %f238, 0f3BBB989D, 0f3F000000;
	cvt.sat.f32.f32 	%f240, %f239;
	fma.rm.f32 	%f241, %f240, %f201, %f200;
	add.f32 	%f242, %f241, 0fCB40007F;
	neg.f32 	%f243, %f242;
	fma.rn.f32 	%f244, %f238, 0f3FB8AA3B, %f243;
	fma.rn.f32 	%f245, %f238, 0f32A57060, %f244;
	mov.b32 	%r89, %f241;
	shl.b32 	%r90, %r89, 23;
	mov.b32 	%f246, %r90;
	ex2.approx.ftz.f32 	%f247, %f245;
	mul.f32 	%f248, %f247, %f246;
	st.global.f32 	[%rd22+12], %f248;
	add.f32 	%f364, %f236, %f248;
	add.s32 	%r110, %r110, 4;
$L__BB3_20:
	setp.eq.s32 	%p44, %r28, 0;
	@%p44 bra 	$L__BB3_25;
	setp.eq.s32 	%p45, %r28, 1;
	@%p45 bra 	$L__BB3_23;
	add.s32 	%r91, %r110, %r19;
	mul.wide.s32 	%rd23, %r91, 4;
	add.s64 	%rd24, %rd1, %rd23;
	ld.global.f32 	%f250, [%rd24];
	sub.f32 	%f251, %f250, %f356;
	fma.rn.f32 	%f252, %f251, 0f3BBB989D, 0f3F000000;
	cvt.sat.f32.f32 	%f253, %f252;
	mov.f32 	%f254, 0f4B400001;
	mov.f32 	%f255, 0f437C0000;
	fma.rm.f32 	%f256, %f253, %f255, %f254;
	add.f32 	%f257, %f256, 0fCB40007F;
	neg.f32 	%f258, %f257;
	fma.rn.f32 	%f259, %f251, 0f3FB8AA3B, %f258;
	fma.rn.f32 	%f260, %f251, 0f32A57060, %f259;
	mov.b32 	%r92, %f256;
	shl.b32 	%r93, %r92, 23;
	mov.b32 	%f261, %r93;
	ex2.approx.ftz.f32 	%f262, %f260;
	mul.f32 	%f263, %f262, %f261;
	add.s64 	%rd25, %rd2, %rd23;
	st.global.f32 	[%rd25], %f263;
	add.f32 	%f264, %f364, %f263;
	ld.global.f32 	%f265, [%rd24+4];
	sub.f32 	%f266, %f265, %f356;
	fma.rn.f32 	%f267, %f266, 0f3BBB989D, 0f3F000000;
	cvt.sat.f32.f32 	%f268, %f267;
	fma.rm.f32 	%f269, %f268, %f255, %f254;
	add.f32 	%f270, %f269, 0fCB40007F;
	neg.f32 	%f271, %f270;
	fma.rn.f32 	%f272, %f266, 0f3FB8AA3B, %f271;
	fma.rn.f32 	%f273, %f266, 0f32A57060, %f272;
	mov.b32 	%r94, %f269;
	shl.b32 	%r95, %r94, 23;
	mov.b32 	%f274, %r95;
	ex2.approx.ftz.f32 	%f275, %f273;
	mul.f32 	%f276, %f275, %f274;
	st.global.f32 	[%rd25+4], %f276;
	add.f32 	%f364, %f264, %f276;
	add.s32 	%r110, %r110, 2;
$L__BB3_23:
	and.b32  	%r96, %r58, 1;
	setp.eq.b32 	%p46, %r96, 1;
	not.pred 	%p47, %p46;
	@%p47 bra 	$L__BB3_25;
	add.s32 	%r97, %r110, %r19;
	mul.wide.s32 	%rd26, %r97, 4;
	add.s64 	%rd27, %rd1, %rd26;
	ld.global.f32 	%f277, [%rd27];
	sub.f32 	%f278, %f277, %f356;
	fma.rn.f32 	%f279, %f278, 0f3BBB989D, 0f3F000000;
	cvt.sat.f32.f32 	%f280, %f279;
	mov.f32 	%f281, 0f4B400001;
	mov.f32 	%f282, 0f437C0000;
	fma.rm.f32 	%f283, %f280, %f282, %f281;
	add.f32 	%f284, %f283, 0fCB40007F;
	neg.f32 	%f285, %f284;
	fma.rn.f32 	%f286, %f278, 0f3FB8AA3B, %f285;
	fma.rn.f32 	%f287, %f278, 0f32A57060, %f286;
	mov.b32 	%r98, %f283;
	shl.b32 	%r99, %r98, 23;
	mov.b32 	%f288, %r99;
	ex2.approx.ftz.f32 	%f289, %f287;
	mul.f32 	%f290, %f289, %f288;
	add.s64 	%rd28, %rd2, %rd26;
	st.global.f32 	[%rd28], %f290;
	add.f32 	%f364, %f364, %f290;
$L__BB3_25:
	setp.lt.s32 	%p48, %r58, 1;
	@%p48 bra 	$L__BB3_38;
	mul.lo.s32 	%r33, %r58, %r1;
	and.b32  	%r34, %r58, 15;
	setp.lt.u32 	%p49, %r58, 16;
	mov.b32 	%r117, 0;
	@%p49 bra 	$L__BB3_29;
	and.b32  	%r117, %r58, 2147483632;
	neg.s32 	%r116, %r117;
	add.s64 	%rd6, %rd2, 32;
	mov.u32 	%r115, %r33;
$L__BB3_28:
	.pragma "nounroll";
	mul.wide.s32 	%rd29, %r115, 4;
	add.s64 	%rd30, %rd6, %rd29;
	ld.global.f32 	%f291, [%rd30+-32];
	div.rn.f32 	%f292, %f291, %f364;
	st.global.f32 	[%rd30+-32], %f292;
	ld.global.f32 	%f293, [%rd30+-28];
	div.rn.f32 	%f294, %f293, %f364;
	st.global.f32 	[%rd30+-28], %f294;
	ld.global.f32 	%f295, [%rd30+-24];
	div.rn.f32 	%f296, %f295, %f364;
	st.global.f32 	[%rd30+-24], %f296;
	ld.global.f32 	%f297, [%rd30+-20];
	div.rn.f32 	%f298, %f297, %f364;
	st.global.f32 	[%rd30+-20], %f298;
	ld.global.f32 	%f299, [%rd30+-16];
	div.rn.f32 	%f300, %f299, %f364;
	st.global.f32 	[%rd30+-16], %f300;
	ld.global.f32 	%f301, [%rd30+-12];
	div.rn.f32 	%f302, %f301, %f364;
	st.global.f32 	[%rd30+-12], %f302;
	ld.global.f32 	%f303, [%rd30+-8];
	div.rn.f32 	%f304, %f303, %f364;
	st.global.f32 	[%rd30+-8], %f304;
	ld.global.f32 	%f305, [%rd30+-4];
	div.rn.f32 	%f306, %f305, %f364;
	st.global.f32 	[%rd30+-4], %f306;
	ld.global.f32 	%f307, [%rd30];
	div.rn.f32 	%f308, %f307, %f364;
	st.global.f32 	[%rd30], %f308;
	ld.global.f32 	%f309, [%rd30+4];
	div.rn.f32 	%f310, %f309, %f364;
	st.global.f32 	[%rd30+4], %f310;
	ld.global.f32 	%f311, [%rd30+8];
	div.rn.f32 	%f312, %f311, %f364;
	st.global.f32 	[%rd30+8], %f312;
	ld.global.f32 	%f313, [%rd30+12];
	div.rn.f32 	%f314, %f313, %f364;
	st.global.f32 	[%rd30+12], %f314;
	ld.global.f32 	%f315, [%rd30+16];
	div.rn.f32 	%f316, %f315, %f364;
	st.global.f32 	[%rd30+16], %f316;
	ld.global.f32 	%f317, [%rd30+20];
	div.rn.f32 	%f318, %f317, %f364;
	st.global.f32 	[%rd30+20], %f318;
	ld.global.f32 	%f319, [%rd30+24];
	div.rn.f32 	%f320, %f319, %f364;
	st.global.f32 	[%rd30+24], %f320;
	ld.global.f32 	%f321, [%rd30+28];
	div.rn.f32 	%f322, %f321, %f364;
	st.global.f32 	[%rd30+28], %f322;
	add.s32 	%r116, %r116, 16;
	add.s32 	%r115, %r115, 16;
	setp.ne.s32 	%p50, %r116, 0;
	@%p50 bra 	$L__BB3_28;
$L__BB3_29:
	setp.eq.s32 	%p51, %r34, 0;
	@%p51 bra 	$L__BB3_38;
	and.b32  	%r46, %r58, 7;
	setp.lt.u32 	%p52, %r34, 8;
	@%p52 bra 	$L__BB3_32;
	add.s32 	%r101, %r117, %r33;
	mul.wide.s32 	%rd31, %r101, 4;
	add.s64 	%rd32, %rd2, %rd31;
	ld.global.f32 	%f323, [%rd32];
	div.rn.f32 	%f324, %f323, %f364;
	st.global.f32 	[%rd32], %f324;
	ld.global.f32 	%f325, [%rd32+4];
	div.rn.f32 	%f326, %f325, %f364;
	st.global.f32 	[%rd32+4], %f326;
	ld.global.f32 	%f327, [%rd32+8];
	div.rn.f32 	%f328, %f327, %f364;
	st.global.f32 	[%rd32+8], %f328;
	ld.global.f32 	%f329, [%rd32+12];
	div.rn.f32 	%f330, %f329, %f364;
	st.global.f32 	[%rd32+12], %f330;
	ld.global.f32 	%f331, [%rd32+16];
	div.rn.f32 	%f332, %f331, %f364;
	st.global.f32 	[%rd32+16], %f332;
	ld.global.f32 	%f333, [%rd32+20];
	div.rn.f32 	%f334, %f333, %f364;
	st.global.f32 	[%rd32+20], %f334;
	ld.global.f32 	%f335, [%rd32+24];
	div.rn.f32 	%f336, %f335, %f364;
	st.global.f32 	[%rd32+24], %f336;
	ld.global.f32 	%f337, [%rd32+28];
	div.rn.f32 	%f338, %f337, %f364;
	st.global.f32 	[%rd32+28], %f338;
	add.s32 	%r117, %r117, 8;
$L__BB3_32:
	setp.eq.s32 	%p53, %r46, 0;
	@%p53 bra 	$L__BB3_38;
	and.b32  	%r49, %r58, 3;
	setp.lt.u32 	%p54, %r46, 4;
	@%p54 bra 	$L__BB3_35;
	add.s32 	%r102, %r117, %r33;
	mul.wide.s32 	%rd33, %r102, 4;
	add.s64 	%rd34, %rd2, %rd33;
	ld.global.f32 	%f339, [%rd34];
	div.rn.f32 	%f340, %f339, %f364;
	st.global.f32 	[%rd34], %f340;
	ld.global.f32 	%f341, [%rd34+4];
	div.rn.f32 	%f342, %f341, %f364;
	st.global.f32 	[%rd34+4], %f342;
	ld.global.f32 	%f343, [%rd34+8];
	div.rn.f32 	%f344, %f343, %f364;
	st.global.f32 	[%rd34+8], %f344;
	ld.global.f32 	%f345, [%rd34+12];
	div.rn.f32 	%f346, %f345, %f364;
	st.global.f32 	[%rd34+12], %f346;
	add.s32 	%r117, %r117, 4;
$L__BB3_35:
	setp.eq.s32 	%p55, %r49, 0;
	@%p55 bra 	$L__BB3_38;
	add.s32 	%r121, %r117, %r33;
	neg.s32 	%r120, %r49;
$L__BB3_37:
	.pragma "nounroll";
	mul.wide.s32 	%rd35, %r121, 4;
	add.s64 	%rd36, %rd2, %rd35;
	ld.global.f32 	%f347, [%rd36];
	div.rn.f32 	%f348, %f347, %f364;
	st.global.f32 	[%rd36], %f348;
	add.s32 	%r121, %r121, 1;
	add.s32 	%r120, %r120, 1;
	setp.ne.s32 	%p56, %r120, 0;
	@%p56 bra 	$L__BB3_37;
$L__BB3_38:
	ret;

}


// ===== COMPILED SASS (sm_100) =====

	.target	sm_100

	.elftype	@"ET_EXEC"


//--------------------- .note.nv.tkinfo           --------------------------
	.section	.note.nv.tkinfo,"",@"SHT_NOTE"
	.sectionflags	@"SHF_NOTE_NV_TKINFO"
	.tkinfo
        /*0018*/ 	.word	0x00000002
        /*0030*/ 	.string	""
        /*0030*/ 	.string	"ptxas"
        /*0030*/ 	.string	"Cuda compilation tools, release 13.0, V13.0.88"
        /*0030*/ 	.string	"Build cuda_13.0.r13.0/compiler.36424714_0"
        /*0030*/ 	.string	"-arch sm_100 -m 64 "



//--------------------- .note.nv.cuinfo           --------------------------
	.section	.note.nv.cuinfo,"",@"SHT_NOTE"
	.sectionflags	@"SHF_NOTE_NV_CUINFO"
        /*0018*/ 	.short	0x0002
        /*001a*/ 	.short	0x0064
        /*001c*/ 	.short	0x0082
	.zero		2


//--------------------- .nv.info                  --------------------------
	.section	.nv.info,"",@"SHT_CUDA_INFO"
	.align	4


	//----- nvinfo : EIATTR_REGCOUNT
	.align		4
        /*0000*/ 	.byte	0x04, 0x2f
        /*0002*/ 	.short	(.L_1 - .L_0)
	.align		4
.L_0:
        /*0004*/ 	.word	index@(_Z25flash_attention_v2_kernelPfS_S_S_if)
        /*0008*/ 	.word	0x00000028


	//----- nvinfo : EIATTR_FRAME_SIZE
	.align		4
.L_1:
        /*000c*/ 	.byte	0x04, 0x11
        /*000e*/ 	.short	(.L_3 - .L_2)
	.align		4
.L_2:
        /*0010*/ 	.word	index@($__internal_1_$__cuda_sm3x_div_rn_noftz_f32_slowpath)
        /*0014*/ 	.word	0x00000000


	//----- nvinfo : EIATTR_FRAME_SIZE
	.align		4
.L_3:
        /*0018*/ 	.byte	0x04, 0x11
        /*001a*/ 	.short	(.L_5 - .L_4)
	.align		4
.L_4:
        /*001c*/ 	.word	index@(_Z25flash_attention_v2_kernelPfS_S_S_if)
        /*0020*/ 	.word	0x00000000


	//----- nvinfo : EIATTR_REGCOUNT
	.align		4
.L_5:
        /*0024*/ 	.byte	0x04, 0x2f
        /*0026*/ 	.short	(.L_7 - .L_6)
	.align		4
.L_6:
        /*0028*/ 	.word	index@(_Z15naive_nrow_gemmPfS_S_ffiiii)
        /*002c*/ 	.word	0x00000020


	//----- nvinfo : EIATTR_FRAME_SIZE
	.align		4
.L_7:
        /*0030*/ 	.byte	0x04, 0x11
        /*0032*/ 	.short	(.L_9 - .L_8)
	.align		4
.L_8:
        /*0034*/ 	.word	index@(_Z15naive_nrow_gemmPfS_S_ffiiii)
        /*0038*/ 	.word	0x00000000


	//----- nvinfo : EIATTR_REGCOUNT
	.align		4
.L_9:
        /*003c*/ 	.byte	0x04, 0x2f
        /*003e*/ 	.short	(.L_11 - .L_10)
	.align		4
.L_10:
        /*0040*/ 	.word	index@(_Z8naive_pvPfS_S_iii)
        /*0044*/ 	.word	0x00000020


	//----- nvinfo : EIATTR_FRAME_SIZE
	.align		4
.L_11:
        /*0048*/ 	.byte	0x04, 0x11
        /*004a*/ 	.short	(.L_13 - .L_12)
	.align		4
.L_12:
        /*004c*/ 	.word	index@(_Z8naive_pvPfS_S_iii)
        /*0050*/ 	.word	0x00000000


	//----- nvinfo : EIATTR_REGCOUNT
	.align		4
.L_13:
        /*0054*/ 	.byte	0x04, 0x2f
        /*0056*/ 	.short	(.L_15 - .L_14)
	.align		4
.L_14:
        /*0058*/ 	.word	index@(_Z11row_softmaxPfS_i)
        /*005c*/ 	.word	0x00000020


	//----- nvinfo : EIATTR_FRAME_SIZE
	.align		4
.L_15:
        /*0060*/ 	.byte	0x04, 0x11
        /*0062*/ 	.short	(.L_17 - .L_16)
	.align		4
.L_16:
        /*0064*/ 	.word	index@($__internal_0_$__cuda_sm3x_div_rn_noftz_f32_slowpath)
        /*0068*/ 	.word	0x00000000


	//----- nvinfo : EIATTR_FRAME_SIZE
	.align		4
.L_17:
        /*006c*/ 	.byte	0x04, 0x11
        /*006e*/ 	.short	(.L_19 - .L_18)
	.align		4
.L_18:
        /*0070*/ 	.word	index@(_Z11row_softmaxPfS_i)
        /*0074*/ 	.word	0x00000000


	//----- nvinfo : EIATTR_MIN_STACK_SIZE
	.align		4
.L_19:
        /*0078*/ 	.byte	0x04, 0x12
        /*007a*/ 	.short	(.L_21 - .L_20)
	.align		4
.L_20:
        /*007c*/ 	.word	index@(_Z11row_softmaxPfS_i)
        /*0080*/ 	.word	0x00000000


	//----- nvinfo : EIATTR_MIN_STACK_SIZE
	.align		4
.L_21:
        /*0084*/ 	.byte	0x04, 0x12
        /*0086*/ 	.short	(.L_23 - .L_22)
	.align		4
.L_22:
        /*0088*/ 	.word	index@(_Z8naive_pvPfS_S_iii)
        /*008c*/ 	.word	0x00000000


	//----- nvinfo : EIATTR_MIN_STACK_SIZE
	.align		4
.L_23:
        /*0090*/ 	.byte	0x04, 0x12
        /*0092*/ 	.short	(.L_25 - .L_24)
	.align		4
.L_24:
        /*0094*/ 	.word	index@(_Z15naive_nrow_gemmPfS_S_ffiiii)
        /*0098*/ 	.word	0x00000000


	//----- nvinfo : EIATTR_MIN_STACK_SIZE
	.align		4
.L_25:
        /*009c*/ 	.byte	0x04, 0x12
        /*009e*/ 	.short	(.L_27 - .L_26)
	.align		4
.L_26:
        /*00a0*/ 	.word	index@(_Z25flash_attention_v2_kernelPfS_S_S_if)
        /*00a4*/ 	.word	0x00000000
.L_27:


//--------------------- .nv.compat                --------------------------
	.section	.nv.compat,"",@"SHT_CUDA_COMPAT_INFO"
	.align	4
        /*0000*/ 	.byte	0x02, 0x09, 0x00, 0x00, 0x02, 0x02, 0x01, 0x00, 0x02, 0x05, 0x05, 0x00, 0x03, 0x07, 0x01, 0x01
        /*0010*/ 	.byte	0x02, 0x03, 0x00, 0x00, 0x02, 0x06, 0x01, 0x00, 0x04, 0x0b, 0x08, 0x00, 0x01, 0x00, 0x00, 0x00
        /*0020*/ 	.byte	0x00, 0x00, 0x00, 0x00


//--------------------- .nv.info._Z11row_softmaxPfS_i --------------------------
	.section	.nv.info._Z11row_softmaxPfS_i,"",@"SHT_CUDA_INFO"
	.sectionflags	@""
	.align	4


	//----- nvinfo : EIATTR_CUDA_API_VERSION
	.align		4
        /*0000*/ 	.byte	0x04, 0x37
        /*0002*/ 	.short	(.L_29 - .L_28)
.L_28:
        /*0004*/ 	.word	0x00000082


	//----- nvinfo : EIATTR_KPARAM_INFO
	.align		4
.L_29:
        /*0008*/ 	.byte	0x04, 0x17
        /*000a*/ 	.short	(.L_31 - .L_30)
.L_30:
        /*000c*/ 	.word	0x00000000
        /*0010*/ 	.short	0x0002
        /*0012*/ 	.short	0x0010
        /*0014*/ 	.byte	0x00, 0xf0, 0x11, 0x00


	//----- nvinfo : EIATTR_KPARAM_INFO
	.align		4
.L_31:
        /*0018*/ 	.byte	0x04, 0x17
        /*001a*/ 	.short	(.L_33 - .L_32)
.L_32:
        /*001c*/ 	.word	0x00000000
        /*0020*/ 	.short	0x0001
        /*0022*/ 	.short	0x0008
        /*0024*/ 	.byte	0x00, 0xf5, 0x21, 0x00


	//----- nvinfo : EIATTR_KPARAM_INFO
	.align		4
.L_33:
        /*0028*/ 	.byte	0x04, 0x17
        /*002a*/ 	.short	(.L_35 - .L_34)
.L_34:
        /*002c*/ 	.word	0x00000000
        /*0030*/ 	.short	0x0000
        /*0032*/ 	.short	0x0000
        /*0034*/ 	.byte	0x00, 0xf5, 0x21, 0x00


	//----- nvinfo : EIATTR_SPARSE_MMA_MASK
	.align		4
.L_35:
        /*0038*/ 	.byte	0x03, 0x50
        /*003a*/ 	.short	0x0000


	//----- nvinfo : EIATTR_MAXREG_COUNT
	.align		4
        /*003c*/ 	.byte	0x03, 0x1b
        /*003e*/ 	.short	0x00ff


	//----- nvinfo : EIATTR_MERCURY_ISA_VERSION
	.align		4
        /*0040*/ 	.byte	0x03, 0x5f
        /*0042*/ 	.short	0x0101


	//----- nvinfo : EIATTR_VRC_CTA_INIT_COUNT
	.align		4
        /*0044*/ 	.byte	0x02, 0x4a
	.zero		1
	.zero		1


	//----- nvinfo : EIATTR_EXIT_INSTR_OFFSETS
	.align		4
        /*0048*/ 	.byte	0x04, 0x1c
        /*004a*/ 	.short	(.L_37 - .L_36)


	//   ....[0]....
.L_36:
        /*004c*/ 	.word	0x000018b0


	//   ....[1]....
        /*0050*/ 	.word	0x00002960


	//   ....[2]....
        /*0054*/ 	.word	0x000031c0


	//   ....[3]....
        /*0058*/ 	.word	0x00003640


	//   ....[4]....
        /*005c*/ 	.word	0x000037c0


	//----- nvinfo : EIATTR_CRS_STACK_SIZE
	.align		4
.L_37:
        /*0060*/ 	.byte	0x04, 0x1e
        /*0062*/ 	.short	(.L_39 - .L_38)
.L_38:
        /*0064*/ 	.word	0x00000000


	//----- nvinfo : EIATTR_CBANK_PARAM_SIZE
	.align		4
.L_39:
        /*0068*/ 	.byte	0x03, 0x19
        /*006a*/ 	.short	0x0014


	//----- nvinfo : EIATTR_PARAM_CBANK
	.align		4
        /*006c*/ 	.byte	0x04, 0x0a
        /*006e*/ 	.short	(.L_41 - .L_40)
	.align		4
.L_40:
        /*0070*/ 	.word	index@(.nv.constant0._Z11row_softmaxPfS_i)
        /*0074*/ 	.short	0x0380
        /*0076*/ 	.short	0x0014


	//----- nvinfo : EIATTR_SW_WAR
	.align		4
.L_41:
        /*0078*/ 	.byte	0x04, 0x36
        /*007a*/ 	.short	(.L_43 - .L_42)
.L_42:
        /*007c*/ 	.word	0x00000008
.L_43:


//--------------------- .nv.info._Z8naive_pvPfS_S_iii --------------------------
	.section	.nv.info._Z8naive_pvPfS_S_iii,"",@"SHT_CUDA_INFO"
	.sectionflags	@""
	.align	4


	//----- nvinfo : EIATTR_CUDA_API_VERSION
	.align		4
        /*0000*/ 	.byte	0x04, 0x37
        /*0002*/ 	.short	(.L_45 - .L_44)
.L_44:
        /*0004*/ 	.word	0x00000082


	//----- nvinfo : EIATTR_KPARAM_INFO
	.align		4
.L_45:
        /*0008*/ 	.byte	0x04, 0x17
        /*000a*/ 	.short	(.L_47 - .L_46)
.L_46:
        /*000c*/ 	.word	0x00000000
        /*0010*/ 	.short	0x0005
        /*0012*/ 	.short	0x0020
        /*0014*/ 	.byte	0x00, 0xf0, 0x11, 0x00


	//----- nvinfo : EIATTR_KPARAM_INFO
	.align		4
.L_47:
        /*0018*/ 	.byte	0x04, 0x17
        /*001a*/ 	.short	(.L_49 - .L_48)
.L_48:
        /*001c*/ 	.word	0x00000000
        /*0020*/ 	.short	0x0004
        /*0022*/ 	.short	0x001c
        /*0024*/ 	.byte	0x00, 0xf0, 0x11, 0x00


	//----- nvinfo : EIATTR_KPARAM_INFO
	.align		4
.L_49:
        /*0028*/ 	.byte	0x04, 0x17
        /*002a*/ 	.short	(.L_51 - .L_50)
.L_50:
        /*002c*/ 	.word	0x00000000
        /*0030*/ 	.short	0x0003
        /*0032*/ 	.short	0x0018
        /*0034*/ 	.byte	0x00, 0xf0, 0x11, 0x00


	//----- nvinfo : EIATTR_KPARAM_INFO
	.align		4
.L_51:
        /*0038*/ 	.byte	0x04, 0x17
        /*003a*/ 	.short	(.L_53 - .L_52)
.L_52:
        /*003c*/ 	.word	0x00000000
        /*0040*/ 	.short	0x0002
        /*0042*/ 	.short	0x0010
        /*0044*/ 	.byte	0x00, 0xf5, 0x21, 0x00


	//----- nvinfo : EIATTR_KPARAM_INFO
	.align		4
.L_53:
        /*0048*/ 	.byte	0x04, 0x17
        /*004a*/ 	.short	(.L_55 - .L_54)
.L_54:
        /*004c*/ 	.word	0x00000000
        /*0050*/ 	.short	0x0001
        /*0052*/ 	.short	0x0008
        /*0054*/ 	.byte	0x00, 0xf5, 0x21, 0x00


	//----- nvinfo : EIATTR_KPARAM_INFO
	.align		4
.L_55:
        /*0058*/ 	.byte	0x04, 0x17
        /*005a*/ 	.short	(.L_57 - .L_56)
.L_56:
        /*005c*/ 	.word	0x00000000
        /*0060*/ 	.short	0x0000
        /*0062*/ 	.short	0x0000
        /*0064*/ 	.byte	0x00, 0xf5, 0x21, 0x00


	//----- nvinfo : EIATTR_SPARSE_MMA_MASK
	.align		4
.L_57:
        /*0068*/ 	.byte	0x03, 0x50
        /*006a*/ 	.short	0x0000


	//----- nvinfo : EIATTR_MAXREG_COUNT
	.align		4
        /*006c*/ 	.byte	0x03, 0x1b
        /*006e*/ 	.short	0x00ff


	//----- nvinfo : EIATTR_MERCURY_ISA_VERSION
	.align		4
        /*0070*/ 	.byte	0x03, 0x5f
        /*0072*/ 	.short	0x0101


	//----- nvinfo : EIATTR_VRC_CTA_INIT_COUNT
	.align		4
        /*0074*/ 	.byte	0x02, 0x4a
	.zero		1
	.zero		1


	//----- nvinfo : EIATTR_EXIT_INSTR_OFFSETS
	.align		4
        /*0078*/ 	.byte	0x04, 0x1c
        /*007a*/ 	.short	(.L_59 - .L_58)


	//   ....[0]....
.L_58:
        /*007c*/ 	.word	0x00000070


	//   ....[1]....
        /*0080*/ 	.word	0x00000a60


	//   ....[2]....
        /*0084*/ 	.word	0x00000dd0


	//----- nvinfo : EIATTR_CRS_STACK_SIZE
	.align		4
.L_59:
        /*0088*/ 	.byte	0x04, 0x1e
        /*008a*/ 	.short	(.L_61 - .L_60)
.L_60:
        /*008c*/ 	.word	0x00000000


	//----- nvinfo : EIATTR_CBANK_PARAM_SIZE
	.align		4
.L_61:
        /*0090*/ 	.byte	0x03, 0x19
        /*0092*/ 	.short	0x0024


	//----- nvinfo : EIATTR_PARAM_CBANK
	.align		4
        /*0094*/ 	.byte	0x04, 0x0a
        /*0096*/ 	.short	(.L_63 - .L_62)
	.align		4
.L_62:
        /*0098*/ 	.word	index@(.nv.constant0._Z8naive_pvPfS_S_iii)
        /*009c*/ 	.short	0x0380
        /*009e*/ 	.short	0x0024


	//----- nvinfo : EIATTR_SW_WAR
	.align		4
.L_63:
        /*00a0*/ 	.byte	0x04, 0x36
        /*00a2*/ 	.short	(.L_65 - .L_64)
.L_64:
        /*00a4*/ 	.word	0x00000008
.L_65:


//--------------------- .nv.info._Z15naive_nrow_gemmPfS_S_ffiiii --------------------------
	.section	.nv.info._Z15naive_nrow_gemmPfS_S_ffiiii,"",@"SHT_CUDA_INFO"
	.sectionflags	@""
	.align	4


	//----- nvinfo : EIATTR_CUDA_API_VERSION
	.align		4
        /*0000*/ 	.byte	0x04, 0x37
        /*0002*/ 	.short	(.L_67 - .L_66)
.L_66:
        /*0004*/ 	.word	0x00000082


	//----- nvinfo : EIATTR_KPARAM_INFO
	.align		4
.L_67:
        /*0008*/ 	.byte	0x04, 0x17
        /*000a*/ 	.short	(.L_69 - .L_68)
.L_68:
        /*000c*/ 	.word	0x00000000
        /*0010*/ 	.short	0x0008
        /*0012*/ 	.short	0x002c
        /*0014*/ 	.byte	0x00, 0xf0, 0x11, 0x00


	//----- nvinfo : EIATTR_KPARAM_INFO
	.align		4
.L_69:
        /*0018*/ 	.byte	0x04, 0x17
        /*001a*/ 	.short	(.L_71 - .L_70)
.L_70:
        /*001c*/ 	.word	0x00000000
        /*0020*/ 	.short	0x0007
        /*0022*/ 	.short	0x0028
        /*0024*/ 	.byte	0x00, 0xf0, 0x11, 0x00


	//----- nvinfo : EIATTR_KPARAM_INFO
	.align		4
.L_71:
        /*0028*/ 	.byte	0x04, 0x17
        /*002a*/ 	.short	(.L_73 - .L_72)
.L_72:
        /*002c*/ 	.word	0x00000000
        /*0030*/ 	.short	0x0006
        /*0032*/ 	.short	0x0024
        /*0034*/ 	.byte	0x00, 0xf0, 0x11, 0x00


	//----- nvinfo : EIATTR_KPARAM_INFO
	.align		4
.L_73:
        /*0038*/ 	.byte	0x04, 0x17
        /*003a*/ 	.short	(.L_75 - .L_74)
.L_74:
        /*003c*/ 	.word	0x00000000
        /*0040*/ 	.short	0x0005
        /*0042*/ 	.short	0x0020
        /*0044*/ 	.byte	0x00, 0xf0, 0x11, 0x00


	//----- nvinfo : EIATTR_KPARAM_INFO
	.align		4
.L_75:
        /*0048*/ 	.byte	0x04, 0x17
        /*004a*/ 	.short	(.L_77 - .L_76)
.L_76:
        /*004c*/ 	.word	0x00000000
        /*0050*/ 	.short	0x0004
        /*0052*/ 	.short	0x001c
        /*0054*/ 	.byte	0x00, 0xf0, 0x11, 0x00


	//----- nvinfo : EIATTR_KPARAM_INFO
	.align		4
.L_77:
        /*0058*/ 	.byte	0x04, 0x17
        /*005a*/ 	.short	(.L_79 - .L_78)
.L_78:
        /*005c*/ 	.word	0x00000000
        /*0060*/ 	.short	0x0003
        /*0062*/ 	.short	0x0018
        /*0064*/ 	.byte	0x00, 0xf0, 0x11, 0x00


	//----- nvinfo : EIATTR_KPARAM_INFO
	.align		4
.L_79:
        /*0068*/ 	.byte	0x04, 0x17
        /*006a*/ 	.short	(.L_81 - .L_80)
.L_80:
        /*006c*/ 	.word	0x00000000
        /*0070*/ 	.short	0x0002
        /*0072*/ 	.short	0x0010
        /*0074*/ 	.byte	0x00, 0xf5, 0x21, 0x00


	//----- nvinfo : EIATTR_KPARAM_INFO
	.align		4
.L_81:
        /*0078*/ 	.byte	0x04, 0x17
        /*007a*/ 	.short	(.L_83 - .L_82)
.L_82:
        /*007c*/ 	.word	0x00000000
        /*0080*/ 	.short	0x0001
        /*0082*/ 	.short	0x0008
        /*0084*/ 	.byte	0x00, 0xf5, 0x21, 0x00


	//----- nvinfo : EIATTR_KPARAM_INFO
	.align		4
.L_83:
        /*0088*/ 	.byte	0x04, 0x17
        /*008a*/ 	.short	(.L_85 - .L_84)
.L_84:
        /*008c*/ 	.word	0x00000000
        /*0090*/ 	.short	0x0000
        /*0092*/ 	.short	0x0000
        /*0094*/ 	.byte	0x00, 0xf5, 0x21, 0x00


	//----- nvinfo : EIATTR_SPARSE_MMA_MASK
	.align		4
.L_85:
        /*0098*/ 	.byte	0x03, 0x50
        /*009a*/ 	.short	0x0000


	//----- nvinfo : EIATTR_MAXREG_COUNT
	.align		4
        /*009c*/ 	.byte	0x03, 0x1b
        /*009e*/ 	.short	0x00ff


	//----- nvinfo : EIATTR_MERCURY_ISA_VERSION
	.align		4
        /*00a0*/ 	.byte	0x03, 0x5f
        /*00a2*/ 	.short	0x0101


	//----- nvinfo : EIATTR_VRC_CTA_INIT_COUNT
	.align		4
        /*00a4*/ 	.byte	0x02, 0x4a
	.zero		1
	.zero		1


	//----- nvinfo : EIATTR_EXIT_INSTR_OFFSETS
	.align		4
        /*00a8*/ 	.byte	0x04, 0x1c
        /*00aa*/ 	.short	(.L_87 - .L_86)


	//   ....[0]....
.L_86:
        /*00ac*/ 	.word	0x00000070


	//   ....[1]....
        /*00b0*/ 	.word	0x00000d00


	//   ....[2]....
        /*00b4*/ 	.word	0x00001630


	//----- nvinfo : EIATTR_CRS_STACK_SIZE
	.align		4
.L_87:
        /*00b8*/ 	.byte	0x04, 0x1e
        /*00ba*/ 	.short	(.L_89 - .L_88)
.L_88:
        /*00bc*/ 	.word	0x00000000


	//----- nvinfo : EIATTR_CBANK_PARAM_SIZE
	.align		4
.L_89:
        /*00c0*/ 	.byte	0x03, 0x19
        /*00c2*/ 	.short	0x0030


	//----- nvinfo : EIATTR_PARAM_CBANK
	.align		4
        /*00c4*/ 	.byte	0x04, 0x0a
        /*00c6*/ 	.short	(.L_91 - .L_90)
	.align		4
.L_90:
        /*00c8*/ 	.word	index@(.nv.constant0._Z15naive_nrow_gemmPfS_S_ffiiii)
        /*00cc*/ 	.short	0x0380
        /*00ce*/ 	.short	0x0030


	//----- nvinfo : EIATTR_SW_WAR
	.align		4
.L_91:
        /*00d0*/ 	.byte	0x04, 0x36
        /*00d2*/ 	.short	(.L_93 - .L_92)
.L_92:
        /*00d4*/ 	.word	0x00000008
.L_93:


//--------------------- .nv.info._Z25flash_attention_v2_kernelPfS_S_S_if --------------------------
	.section	.nv.info._Z25flash_attention_v2_kernelPfS_S_S_if,"",@"SHT_CUDA_INFO"
	.sectionflags	@""
	.align	4


	//----- nvinfo : EIATTR_CUDA_API_VERSION
	.align		4
        /*0000*/ 	.byte	0x04, 0x37
        /*0002*/ 	.short	(.L_95 - .L_94)
.L_94:
        /*0004*/ 	.word	0x00000082


	//----- nvinfo : EIATTR_KPARAM_INFO
	.align		4
.L_95:
        /*0008*/ 	.byte	0x04, 0x17
        /*000a*/ 	.short	(.L_97 - .L_96)
.L_96:
        /*000c*/ 	.word	0x00000000
        /*0010*/ 	.short	0x0005
        /*0012*/ 	.short	0x0024
        /*0014*/ 	.byte	0x00, 0xf0, 0x11, 0x00


	//----- nvinfo : EIATTR_KPARAM_INFO
	.align		4
.L_97:
        /*0018*/ 	.byte	0x04, 0x17
        /*001a*/ 	.short	(.L_99 - .L_98)
.L_98:
        /*001c*/ 	.word	0x00000000
        /*0020*/ 	.short	0x0004
        /*0022*/ 	.short	0x0020
        /*0024*/ 	.byte	0x00, 0xf0, 0x11, 0x00


	//----- nvinfo : EIATTR_KPARAM_INFO
	.align		4
.L_99:
        /*0028*/ 	.byte	0x04, 0x17
        /*002a*/ 	.short	(.L_101 - .L_100)
.L_100:
        /*002c*/ 	.word	0x00000000
        /*0030*/ 	.short	0x0003
        /*0032*/ 	.short	0x0018
        /*0034*/ 	.byte	0x00, 0xf5, 0x21, 0x00


	//----- nvinfo : EIATTR_KPARAM_INFO
	.align		4
.L_101:
        /*0038*/ 	.byte	0x04, 0x17
        /*003a*/ 	.short	(.L_103 - .L_102)
.L_102:
        /*003c*/ 	.word	0x00000000
        /*0040*/ 	.short	0x0002
        /*0042*/ 	.short	0x0010
        /*0044*/ 	.byte	0x00, 0xf5, 0x21, 0x00


	//----- nvinfo : EIATTR_KPARAM_INFO
	.align		4
.L_103:
        /*0048*/ 	.byte	0x04, 0x17
        /*004a*/ 	.short	(.L_105 - .L_104)
.L_104:
        /*004c*/ 	.word	0x00000000
        /*0050*/ 	.short	0x0001
        /*0052*/ 	.short	0x0008
        /*0054*/ 	.byte	0x00, 0xf5, 0x21, 0x00


	//----- nvinfo : EIATTR_KPARAM_INFO
	.align		4
.L_105:
        /*0058*/ 	.byte	0x04, 0x17
        /*005a*/ 	.short	(.L_107 - .L_106)
.L_106:
        /*005c*/ 	.word	0x00000000
        /*0060*/ 	.short	0x0000
        /*0062*/ 	.short	0x0000
        /*0064*/ 	.byte	0x00, 0xf5, 0x21, 0x00


	//----- nvinfo : EIATTR_SPARSE_MMA_MASK
	.align		4
.L_107:
        /*0068*/ 	.byte	0x03, 0x50
        /*006a*/ 	.short	0x0000


	//----- nvinfo : EIATTR_MAXREG_COUNT
	.align		4
        /*006c*/ 	.byte	0x03, 0x1b
        /*006e*/ 	.short	0x00ff


	//----- nvinfo : EIATTR_NUM_BARRIERS
	.align		4
        /*0070*/ 	.byte	0x02, 0x4c
        /*0072*/ 	.byte	0x01
	.zero		1


	//----- nvinfo : EIATTR_MERCURY_ISA_VERSION
	.align		4
        /*0074*/ 	.byte	0x03, 0x5f
        /*0076*/ 	.short	0x0101


	//----- nvinfo : EIATTR_VRC_CTA_INIT_COUNT
	.align		4
        /*0078*/ 	.byte	0x02, 0x4a
	.zero		1
	.zero		1


	//----- nvinfo : EIATTR_EXIT_INSTR_OFFSETS
	.align		4
        /*007c*/ 	.byte	0x04, 0x1c
        /*007e*/ 	.short	(.L_109 - .L_108)


	//   ....[0]....
.L_108:
        /*0080*/ 	.word	0x00000070


	//   ....[1]....
        /*0084*/ 	.word	0x00001760


	//----- nvinfo : EIATTR_CRS_STACK_SIZE
	.align		4
.L_109:
        /*0088*/ 	.byte	0x04, 0x1e
        /*008a*/ 	.short	(.L_111 - .L_110)
.L_110:
        /*008c*/ 	.word	0x00000000


	//----- nvinfo : EIATTR_CBANK_PARAM_SIZE
	.align		4
.L_111:
        /*0090*/ 	.byte	0x03, 0x19
        /*0092*/ 	.short	0x0028


	//----- nvinfo : EIATTR_PARAM_CBANK
	.align		4
        /*0094*/ 	.byte	0x04, 0x0a
        /*0096*/ 	.short	(.L_113 - .L_112)
	.align		4
.L_112:
        /*0098*/ 	.word	index@(.nv.constant0._Z25flash_attention_v2_kernelPfS_S_S_if)
        /*009c*/ 	.short	0x0380
        /*009e*/ 	.short	0x0028


	//----- nvinfo : EIATTR_SW_WAR
	.align		4
.L_113:
        /*00a0*/ 	.byte	0x04, 0x36
        /*00a2*/ 	.short	(.L_115 - .L_114)
.L_114:
        /*00a4*/ 	.word	0x00000008
.L_115:


//--------------------- .nv.callgraph             --------------------------
	.section	.nv.callgraph,"",@"SHT_CUDA_CALLGRAPH"
	.align	4
	.sectionentsize	8
	.align		4
        /*0000*/ 	.word	0x00000000
	.align		4
        /*0004*/ 	.word	0xffffffff
	.align		4
        /*0008*/ 	.word	0x00000000
	.align		4
        /*000c*/ 	.word	0xfffffffe
	.align		4
        /*0010*/ 	.word	0x00000000
	.align		4
        /*0014*/ 	.word	0xfffffffd
	.align		4
        /*0018*/ 	.word	0x00000000
	.align		4
        /*001c*/ 	.word	0xfffffffc


//--------------------- .text._Z11row_softmaxPfS_i --------------------------
	.section	.text._Z11row_softmaxPfS_i,"ax",@progbits
	.align	128
        .global         _Z11row_softmaxPfS_i
        .type           _Z11row_softmaxPfS_i,@function
        .size           _Z11row_softmaxPfS_i,(.L_x_145 - _Z11row_softmaxPfS_i)
        .other          _Z11row_softmaxPfS_i,@"STO_CUDA_ENTRY STV_DEFAULT"
_Z11row_softmaxPfS_i:
.text._Z11row_softmaxPfS_i:
[----:B------:R-:W-:Y:S01]  /*0000*/  LDC R1, c[0x0][0x37c] ;  /* 0x0000df00ff017b82 */ /* 0x000fe20000000800 */
[----:B------:R-:W0:Y:S01]  /*0010*/  S2R R2, SR_TID.X ;  /* 0x0000000000027919 */ /* 0x000e220000002100 */
[----:B------:R-:W1:Y:S01]  /*0020*/  LDCU UR5, c[0x0][0x390] ;  /* 0x00007200ff0577ac */ /* 0x000e620008000800 */
[----:B------:R-:W-:Y:S01]  /*0030*/  MOV R0, 0xff800000 ;  /* 0xff80000000007802 */ /* 0x000fe20000000f00 */
[----:B------:R-:W0:Y:S01]  /*0040*/  S2R R3, SR_CTAID.X ;  /* 0x0000000000037919 */ /* 0x000e220000002500 */
[----:B------:R-:W0:Y:S01]  /*0050*/  LDCU UR4, c[0x0][0x360] ;  /* 0x00006c00ff0477ac */ /* 0x000e220008000800 */
[----:B------:R-:W2:Y:S01]  /*0060*/  LDCU.64 UR12, c[0x0][0x358] ;  /* 0x00006b00ff0c77ac */ /* 0x000ea20008000a00 */
[----:B-1----:R-:W-:Y:S01]  /*0070*/  UISETP.GE.AND UP0, UPT, UR5, 0x1, UPT ;  /* 0x000000010500788c */ /* 0x002fe2000bf06270 */
[----:B0-----:R-:W-:-:S08]  /*0080*/  IMAD R2, R3, UR4, R2 ;  /* 0x0000000403027c24 */ /* 0x001fd0000f8e0202 */
[----:B--2---:R-:W-:Y:S05]  /*0090*/  BRA.U !UP0, `(.L_x_0) ;  /* 0x0000000908207547 */ /* 0x004fea000b800000 */
[----:B------:R-:W-:Y:S02]  /*00a0*/  UISETP.GE.U32.AND UP1, UPT, UR5, 0x10, UPT ;  /* 0x000000100500788c */ /* 0x000fe4000bf26070 */
[----:B------:R-:W-:Y:S01]  /*00b0*/  IMAD R3, R2, UR5, RZ ;  /* 0x0000000502037c24 */ /* 0x000fe2000f8e02ff */
[----:B------:R-:W-:Y:S01]  /*00c0*/  ULOP3.LUT UR8, UR5, 0xf, URZ, 0xc0, !UPT ;  /* 0x0000000f05087892 */ /* 0x000fe2000f8ec0ff */
[----:B------:R-:W-:Y:S01]  /*00d0*/  MOV R0, 0xff800000 ;  /* 0xff80000000007802 */ /* 0x000fe20000000f00 */
[----:B------:R-:W-:Y:S02]  /*00e0*/  UMOV UR4, URZ ;  /* 0x000000ff00047c82 */ /* 0x000fe40008000000 */
[----:B------:R-:W-:Y:S02]  /*00f0*/  UISETP.NE.AND UP0, UPT, UR8, URZ, UPT ;  /* 0x000000ff0800728c */ /* 0x000fe4000bf05270 */
[----:B------:R-:W-:Y:S09]  /*0100*/  BRA.U !UP1, `(.L_x_1) ;  /* 0x0000000109f87547 */ /* 0x000ff2000b800000 */
[----:B------:R-:W0:Y:S01]  /*0110*/  LDCU.64 UR6, c[0x0][0x380] ;  /* 0x00007000ff0677ac */ /* 0x000e220008000a00 */
[----:B------:R-:W-:Y:S02]  /*0120*/  MOV R0, 0xff800000 ;  /* 0xff80000000007802 */ /* 0x000fe40000000f00 */
[----:B------:R-:W-:Y:S01]  /*0130*/  MOV R6, R3 ;  /* 0x0000000300067202 */ /* 0x000fe20000000f00 */
[----:B------:R-:W-:-:S04]  /*0140*/  ULOP3.LUT UR4, UR5, 0x7ffffff0, URZ, 0xc0, !UPT ;  /* 0x7ffffff005047892 */ /* 0x000fc8000f8ec0ff */
[----:B------:R-:W-:Y:S02]  /*0150*/  UIADD3 UR9, UPT, UPT, -UR4, URZ, URZ ;  /* 0x000000ff04097290 */ /* 0x000fe4000fffe1ff */
[----:B0-----:R-:W-:-:S04]  /*0160*/  UIADD3 UR5, UP1, UPT, UR6, 0x20, URZ ;  /* 0x0000002006057890 */ /* 0x001fc8000ff3e0ff */
[----:B------:R-:W-:-:S12]  /*0170*/  UIADD3.X UR6, UPT, UPT, URZ, UR7, URZ, UP1, !UPT ;  /* 0x00000007ff067290 */ /* 0x000fd80008ffe4ff */
.L_x_2:
[----:B------:R-:W-:Y:S02]  /*0180*/  MOV R4, UR5 ;  /* 0x0000000500047c02 */ /* 0x000fe40008000f00 */
[----:B------:R-:W-:-:S03]  /*0190*/  MOV R5, UR6 ;  /* 0x0000000600057c02 */ /* 0x000fc60008000f00 */
[----:B------:R-:W-:-:S05]  /*01a0*/  IMAD.WIDE R4, R6, 0x4, R4 ;  /* 0x0000000406047825 */ /* 0x000fca00078e0204 */
[----:B------:R-:W2:Y:S04]  /*01b0*/  LDG.E R15, desc[UR12][R4.64+-0x20] ;  /* 0xffffe00c040f7981 */ /* 0x000ea8000c1e1900 */
[----:B------:R-:W3:Y:S04]  /*01c0*/  LDG.E R17, desc[UR12][R4.64+-0x1c] ;  /* 0xffffe40c04117981 */ /* 0x000ee8000c1e1900 */
[----:B------:R-:W4:Y:S04]  /*01d0*/  LDG.E R19, desc[UR12][R4.64+-0x18] ;  /* 0xffffe80c04137981 */ /* 0x000f28000c1e1900 */
[----:B------:R-:W5:Y:S04]  /*01e0*/  LDG.E R21, desc[UR12][R4.64+-0x14] ;  /* 0xffffec0c04157981 */ /* 0x000f68000c1e1900 */
        /* <DEDUP_REMOVED lines=11> */
[----:B------:R-:W5:Y:S01]  /*02a0*/  LDG.E R14, desc[UR12][R4.64+0x1c] ;  /* 0x00001c0c040e7981 */ /* 0x000f62000c1e1900 */
[----:B------:R-:W-:Y:S01]  /*02b0*/  UIADD3 UR9, UPT, UPT, UR9, 0x10, URZ ;  /* 0x0000001009097890 */ /* 0x000fe2000fffe0ff */
[----:B------:R-:W-:-:S03]  /*02c0*/  IADD3 R6, PT, PT, R6, 0x10, RZ ;  /* 0x0000001006067810 */ /* 0x000fc60007ffe0ff */
[----:B------:R-:W-:Y:S01]  /*02d0*/  UISETP.NE.AND UP1, UPT, UR9, URZ, UPT ;  /* 0x000000ff0900728c */ /* 0x000fe2000bf25270 */
[----:B--2---:R-:W-:-:S04]  /*02e0*/  FSETP.GT.AND P0, PT, R15, R0, PT ;  /* 0x000000000f00720b */ /* 0x004fc80003f04000 */
[----:B------:R-:W-:-:S04]  /*02f0*/  FSEL R0, R15, R0, P0 ;  /* 0x000000000f007208 */ /* 0x000fc80000000000 */
[----:B---3--:R-:W-:-:S04]  /*0300*/  FSETP.GT.AND P0, PT, R17, R0, PT ;  /* 0x000000001100720b */ /* 0x008fc80003f04000 */
[----:B------:R-:W-:-:S04]  /*0310*/  FSEL R0, R17, R0, P0 ;  /* 0x0000000011007208 */ /* 0x000fc80000000000 */
[----:B----4-:R-:W-:-:S04]  /*0320*/  FSETP.GT.AND P0, PT, R19, R0, PT ;  /* 0x000000001300720b */ /* 0x010fc80003f04000 */
[----:B------:R-:W-:-:S04]  /*0330*/  FSEL R0, R19, R0, P0 ;  /* 0x0000000013007208 */ /* 0x000fc80000000000 */
[----:B-----5:R-:W-:-:S04]  /*0340*/  FSETP.GT.AND P0, PT, R21, R0, PT ;  /* 0x000000001500720b */ /* 0x020fc80003f04000 */
[----:B------:R-:W-:-:S04]  /*0350*/  FSEL R0, R21, R0, P0 ;  /* 0x0000000015007208 */ /* 0x000fc80000000000 */
[----:B------:R-:W-:-:S04]  /*0360*/  FSETP.GT.AND P0, PT, R23, R0, PT ;  /* 0x000000001700720b */ /* 0x000fc80003f04000 */
        /* <DEDUP_REMOVED lines=22> */
[----:B------:R-:W-:Y:S01]  /*04d0*/  FSEL R0, R14, R7, P0 ;  /* 0x000000070e007208 */ /* 0x000fe20000000000 */
[----:B------:R-:W-:Y:S08]  /*04e0*/  BRA.U UP1, `(.L_x_2) ;  /* 0xfffffffd01247547 */ /* 0x000ff0000b83ffff */
.L_x_1:
[----:B------:R-:W-:Y:S05]  /*04f0*/  BRA.U !UP0, `(.L_x_0) ;  /* 0x0000000508087547 */ /* 0x000fea000b800000 */
[----:B------:R-:W0:Y:S01]  /*0500*/  LDCU UR5, c[0x0][0x390] ;  /* 0x00007200ff0577ac */ /* 0x000e220008000800 */
[----:B------:R-:W-:Y:S02]  /*0510*/  UISETP.GE.U32.AND UP0, UPT, UR8, 0x8, UPT ;  /* 0x000000080800788c */ /* 0x000fe4000bf06070 */
[----:B0-----:R-:W-:-:S04]  /*0520*/  ULOP3.LUT UR6, UR5, 0x7, URZ, 0xc0, !UPT ;  /* 0x0000000705067892 */ /* 0x001fc8000f8ec0ff */
[----:B------:R-:W-:-:S03]  /*0530*/  UISETP.NE.AND UP1, UPT, UR6, URZ, UPT ;  /* 0x000000ff0600728c */ /* 0x000fc6000bf25270 */
[----:B------:R-:W-:Y:S08]  /*0540*/  BRA.U !UP0, `(.L_x_3) ;  /* 0x0000000108707547 */ /* 0x000ff0000b800000 */
[----:B------:R-:W0:Y:S01]  /*0550*/  LDC.64 R4, c[0x0][0x380] ;  /* 0x0000e000ff047b82 */ /* 0x000e220000000a00 */
[----:B------:R-:W-:-:S05]  /*0560*/  IADD3 R7, PT, PT, R3, UR4, RZ ;  /* 0x0000000403077c10 */ /* 0x000fca000fffe0ff */
[----:B0-----:R-:W-:-:S05]  /*0570*/  IMAD.WIDE R4, R7, 0x4, R4 ;  /* 0x0000000407047825 */ /* 0x001fca00078e0204 */
[----:B------:R-:W2:Y:S04]  /*0580*/  LDG.E R7, desc[UR12][R4.64] ;  /* 0x0000000c04077981 */ /* 0x000ea8000c1e1900 */
[----:B------:R-:W3:Y:S04]  /*0590*/  LDG.E R9, desc[UR12][R4.64+0x4] ;  /* 0x0000040c04097981 */ /* 0x000ee8000c1e1900 */
[----:B------:R-:W4:Y:S04]  /*05a0*/  LDG.E R11, desc[UR12][R4.64+0x8] ;  /* 0x0000080c040b7981 */ /* 0x000f28000c1e1900 */
[----:B------:R-:W5:Y:S04]  /*05b0*/  LDG.E R13, desc[UR12][R4.64+0xc] ;  /* 0x00000c0c040d7981 */ /* 0x000f68000c1e1900 */
[----:B------:R-:W5:Y:S04]  /*05c0*/  LDG.E R15, desc[UR12][R4.64+0x10] ;  /* 0x0000100c040f7981 */ /* 0x000f68000c1e1900 */
[----:B------:R-:W5:Y:S04]  /*05d0*/  LDG.E R17, desc[UR12][R4.64+0x14] ;  /* 0x0000140c04117981 */ /* 0x000f68000c1e1900 */
[----:B------:R-:W5:Y:S04]  /*05e0*/  LDG.E R19, desc[UR12][R4.64+0x18] ;  /* 0x0000180c04137981 */ /* 0x000f68000c1e1900 */
[----:B------:R-:W5:Y:S01]  /*05f0*/  LDG.E R21, desc[UR12][R4.64+0x1c] ;  /* 0x00001c0c04157981 */ /* 0x000f62000c1e1900 */
[----:B------:R-:W-:Y:S01]  /*0600*/  UIADD3 UR4, UPT, UPT, UR4, 0x8, URZ ;  /* 0x0000000804047890 */ /* 0x000fe2000fffe0ff */
        /* <DEDUP_REMOVED lines=15> */
[----:B------:R-:W-:-:S09]  /*0700*/  FSEL R0, R21, R0, P0 ;  /* 0x0000000015007208 */ /* 0x000fd20000000000 */
.L_x_3:
[----:B------:R-:W-:Y:S05]  /*0710*/  BRA.U !UP1, `(.L_x_0) ;  /* 0x0000000109807547 */ /* 0x000fea000b800000 */
[----:B------:R-:W-:Y:S02]  /*0720*/  UISETP.GE.U32.AND UP0, UPT, UR6, 0x4, UPT ;  /* 0x000000040600788c */ /* 0x000fe4000bf06070 */
[----:B------:R-:W-:-:S04]  /*0730*/  ULOP3.LUT UR5, UR5, 0x3, URZ, 0xc0, !UPT ;  /* 0x0000000305057892 */ /* 0x000fc8000f8ec0ff */
        /* <DEDUP_REMOVED lines=17> */
[----:B------:R-:W-:-:S09]  /*0850*/  FSEL R0, R13, R0, P0 ;  /* 0x000000000d007208 */ /* 0x000fd20000000000 */
.L_x_4:
[----:B------:R-:W-:Y:S05]  /*0860*/  BRA.U !UP1, `(.L_x_0) ;  /* 0x00000001092c7547 */ /* 0x000fea000b800000 */
[----:B------:R-:W0:Y:S01]  /*0870*/  LDC.64 R6, c[0x0][0x380] ;  /* 0x0000e000ff067b82 */ /* 0x000e220000000a00 */
[----:B------:R-:W-:Y:S01]  /*0880*/  IADD3 R3, PT, PT, R3, UR4, RZ ;  /* 0x0000000403037c10 */ /* 0x000fe2000fffe0ff */
[----:B------:R-:W-:-:S12]  /*0890*/  UIADD3 UR5, UPT, UPT, -UR5, URZ, URZ ;  /* 0x000000ff05057290 */ /* 0x000fd8000fffe1ff */
.L_x_5:
[----:B0-----:R-:W-:-:S06]  /*08a0*/  IMAD.WIDE R4, R3, 0x4, R6 ;  /* 0x0000000403047825 */ /* 0x001fcc00078e0206 */
[----:B------:R-:W2:Y:S01]  /*08b0*/  LDG.E R5, desc[UR12][R4.64] ;  /* 0x0000000c04057981 */ /* 0x000ea2000c1e1900 */
[----:B------:R-:W-:Y:S01]  /*08c0*/  UIADD3 UR5, UPT, UPT, UR5, 0x1, URZ ;  /* 0x0000000105057890 */ /* 0x000fe2000fffe0ff */
[----:B------:R-:W-:-:S03]  /*08d0*/  IADD3 R3, PT, PT, R3, 0x1, RZ ;  /* 0x0000000103037810 */ /* 0x000fc60007ffe0ff */
[----:B------:R-:W-:Y:S01]  /*08e0*/  UISETP.NE.AND UP0, UPT, UR5, URZ, UPT ;  /* 0x000000ff0500728c */ /* 0x000fe2000bf05270 */
[----:B--2---:R-:W-:-:S04]  /*08f0*/  FSETP.GT.AND P0, PT, R5, R0, PT ;  /* 0x000000000500720b */ /* 0x004fc80003f04000 */
[----:B------:R-:W-:-:S04]  /*0900*/  FSEL R0, R5, R0, P0 ;  /* 0x0000000005007208 */ /* 0x000fc80000000000 */
[----:B------:R-:W-:Y:S05]  /*0910*/  BRA.U UP0, `(.L_x_5) ;  /* 0xfffffffd00e07547 */ /* 0x000fea000b83ffff */
.L_x_0:
[----:B------:R-:W0:Y:S01]  /*0920*/  LDCU UR5, c[0x0][0x390] ;  /* 0x00007200ff0577ac */ /* 0x000e220008000800 */
[----:B------:R-:W-:Y:S01]  /*0930*/  HFMA2 R3, -RZ, RZ, 0, 0 ;  /* 0x00000000ff037431 */ /* 0x000fe200000001ff */
[----:B0-----:R-:W-:-:S09]  /*0940*/  UISETP.GE.AND UP0, UPT, UR5, 0x1, UPT ;  /* 0x000000010500788c */ /* 0x001fd2000bf06270 */
[----:B------:R-:W-:Y:S05]  /*0950*/  BRA.U !UP0, `(.L_x_6) ;  /* 0x0000000d08cc7547 */ /* 0x000fea000b800000 */
[----:B------:R-:W-:Y:S02]  /*0960*/  UISETP.GE.U32.AND UP1, UPT, UR5, 0x8, UPT ;  /* 0x000000080500788c */ /* 0x000fe4000bf26070 */
[----:B------:R-:W-:Y:S01]  /*0970*/  IMAD R8, R2, UR5, RZ ;  /* 0x0000000502087c24 */ /* 0x000fe2000f8e02ff */
[----:B------:R-:W-:Y:S01]  /*0980*/  ULOP3.LUT UR14, UR5, 0x7, URZ, 0xc0, !UPT ;  /* 0x00000007050e7892 */ /* 0x000fe2000f8ec0ff */
[----:B------:R-:W-:Y:S01]  /*0990*/  MOV R3, RZ ;  /* 0x000000ff00037202 */ /* 0x000fe20000000f00 */
[----:B------:R-:W-:Y:S02]  /*09a0*/  UMOV UR4, URZ ;  /* 0x000000ff00047c82 */ /* 0x000fe40008000000 */
[----:B------:R-:W-:Y:S02]  /*09b0*/  UISETP.NE.AND UP0, UPT, UR14, URZ, UPT ;  /* 0x000000ff0e00728c */ /* 0x000fe4000bf05270 */
[----:B------:R-:W-:Y:S09]  /*09c0*/  BRA.U !UP1, `(.L_x_7) ;  /* 0x0000000509d47547 */ /* 0x000ff2000b800000 */
[----:B------:R-:W0:Y:S01]  /*09d0*/  LDCU.128 UR8, c[0x0][0x380] ;  /* 0x00007000ff0877ac */ /* 0x000e220008000c00 */
[----:B------:R-:W-:Y:S02]  /*09e0*/  MOV R3, RZ ;  /* 0x000000ff00037202 */ /* 0x000fe40000000f00 */
[----:B------:R-:W-:Y:S01]  /*09f0*/  MOV R9, R8 ;  /* 0x0000000800097202 */ /* 0x000fe20000000f00 */
[----:B------:R-:W-:Y:S02]  /*0a00*/  ULOP3.LUT UR4, UR5, 0x7ffffff8, URZ, 0xc0, !UPT ;  /* 0x7ffffff805047892 */ /* 0x000fe4000f8ec0ff */
[----:B0-----:R-:W-:Y:S02]  /*0a10*/  UIADD3 UR7, UP1, UPT, UR8, 0x10, URZ ;  /* 0x0000001008077890 */ /* 0x001fe4000ff3e0ff */
[----:B------:R-:W-:Y:S02]  /*0a20*/  UIADD3 UR5, UP2, UPT, UR10, 0x10, URZ ;  /* 0x000000100a057890 */ /* 0x000fe4000ff5e0ff */
[----:B------:R-:W-:-:S02]  /*0a30*/  UIADD3 UR10, UPT, UPT, -UR4, URZ, URZ ;  /* 0x000000ff040a7290 */ /* 0x000fc4000fffe1ff */
[----:B------:R-:W-:Y:S02]  /*0a40*/  UIADD3.X UR8, UPT, UPT, URZ, UR9, URZ, UP1, !UPT ;  /* 0x00000009ff087290 */ /* 0x000fe40008ffe4ff */
[----:B------:R-:W-:-:S12]  /*0a50*/  UIADD3.X UR6, UPT, UPT, URZ, UR11, URZ, UP2, !UPT ;  /* 0x0000000bff067290 */ /* 0x000fd800097fe4ff */
.L_x_8:
[----:B------:R-:W-:Y:S02]  /*0a60*/  MOV R4, UR7 ;  /* 0x0000000700047c02 */ /* 0x000fe40008000f00 */
[----:B------:R-:W-:-:S03]  /*0a70*/  MOV R5, UR8 ;  /* 0x0000000800057c02 */ /* 0x000fc60008000f00 */
[----:B------:R-:W-:-:S05]  /*0a80*/  IMAD.WIDE R4, R9, 0x4, R4 ;  /* 0x0000000409047825 */ /* 0x000fca00078e0204 */
[----:B-1----:R-:W2:Y:S01]  /*0a90*/  LDG.E R7, desc[UR12][R4.64+-0x10] ;  /* 0xfffff00c04077981 */ /* 0x002ea2000c1e1900 */
[----:B------:R-:W-:Y:S01]  /*0aa0*/  HFMA2 R10, -RZ, RZ, 0.96630859375, -0.0022525787353515625 ;  /* 0x3bbb989dff0a7431 */ /* 0x000fe200000001ff */
[----:B------:R-:W-:Y:S01]  /*0ab0*/  MOV R11, 0x437c0000 ;  /* 0x437c0000000b7802 */ /* 0x000fe20000000f00 */
[----:B--2---:R-:W-:-:S04]  /*0ac0*/  FADD R7, R7, -R0 ;  /* 0x8000000007077221 */ /* 0x004fc80000000000 */
[----:B------:R-:W-:-:S04]  /*0ad0*/  FFMA.SAT R6, R7, R10, 0.5 ;  /* 0x3f00000007067423 */ /* 0x000fc8000000200a */
[----:B------:R-:W-:-:S04]  /*0ae0*/  FFMA.RM R12, R6, R11, 12582913 ;  /* 0x4b400001060c7423 */ /* 0x000fc8000000400b */
[C---:B------:R-:W-:Y:S01]  /*0af0*/  FADD R6, R12.reuse, -12583039 ;  /* 0xcb40007f0c067421 */ /* 0x040fe20000000000 */
[----:B------:R-:W-:-:S03]  /*0b00*/  SHF.L.U32 R12, R12, 0x17, RZ ;  /* 0x000000170c0c7819 */ /* 0x000fc600000006ff */
[----:B------:R-:W-:-:S04]  /*0b10*/  FFMA R6, R7, 1.4426950216293334961, -R6 ;  /* 0x3fb8aa3b07067823 */ /* 0x000fc80000000806 */
[----:B------:R-:W-:Y:S01]  /*0b20*/  FFMA R13, R7, 1.925963033500011079e-08, R6 ;  /* 0x32a57060070d7823 */ /* 0x000fe20000000006 */
[----:B------:R-:W-:Y:S02]  /*0b30*/  MOV R6, UR5 ;  /* 0x0000000500067c02 */ /* 0x000fe40008000f00 */
[----:B------:R-:W-:-:S03]  /*0b40*/  MOV R7, UR6 ;  /* 0x0000000600077c02 */ /* 0x000fc60008000f00 */
[----:B------:R-:W0:Y:S01]  /*0b50*/  MUFU.EX2 R13, R13 ;  /* 0x0000000d000d7308 */ /* 0x000e220000000800 */
[----:B------:R-:W-:-:S04]  /*0b60*/  IMAD.WIDE R6, R9, 0x4, R6 ;  /* 0x0000000409067825 */ /* 0x000fc800078e0206 */
[----:B0-----:R-:W-:-:S05]  /*0b70*/  FMUL R12, R12, R13 ;  /* 0x0000000d0c0c7220 */ /* 0x001fca0000400000 */
[----:B------:R0:W-:Y:S04]  /*0b80*/  STG.E desc[UR12][R6.64+-0x10], R12 ;  /* 0xfffff00c06007986 */ /* 0x0001e8000c10190c */
[----:B------:R-:W2:Y:S02]  /*0b90*/  LDG.E R15, desc[UR12][R4.64+-0xc] ;  /* 0xfffff40c040f7981 */ /* 0x000ea4000c1e1900 */
[----:B--2---:R-:W-:-:S04]  /*0ba0*/  FADD R15, R15, -R0 ;  /* 0x800000000f0f7221 */ /* 0x004fc80000000000 */
[----:B------:R-:W-:-:S04]  /*0bb0*/  FFMA.SAT R14, R15, R10, 0.5 ;  /* 0x3f0000000f0e7423 */ /* 0x000fc8000000200a */
[----:B------:R-:W-:-:S04]  /*0bc0*/  FFMA.RM R14, R14, R11, 12582913 ;  /* 0x4b4000010e0e7423 */ /* 0x000fc8000000400b */
[C---:B------:R-:W-:Y:S01]  /*0bd0*/  FADD R16, R14.reuse, -12583039 ;  /* 0xcb40007f0e107421 */ /* 0x040fe20000000000 */
[----:B------:R-:W-:-:S03]  /*0be0*/  SHF.L.U32 R13, R14, 0x17, RZ ;  /* 0x000000170e0d7819 */ /* 0x000fc600000006ff */
[----:B------:R-:W-:-:S04]  /*0bf0*/  FFMA R16, R15, 1.4426950216293334961, -R16 ;  /* 0x3fb8aa3b0f107823 */ /* 0x000fc80000000810 */
[----:B------:R-:W-:-:S06]  /*0c00*/  FFMA R16, R15, 1.925963033500011079e-08, R16 ;  /* 0x32a570600f107823 */ /* 0x000fcc0000000010 */
[----:B------:R-:W1:Y:S02]  /*0c10*/  MUFU.EX2 R16, R16 ;  /* 0x0000001000107308 */ /* 0x000e640000000800 */
[----:B-1----:R-:W-:-:S05]  /*0c20*/  FMUL R13, R13, R16 ;  /* 0x000000100d0d7220 */ /* 0x002fca0000400000 */
[----:B------:R1:W-:Y:S04]  /*0c30*/  STG.E desc[UR12][R6.64+-0xc], R13 ;  /* 0xfffff40d06007986 */ /* 0x0003e8000c10190c */
[----:B------:R-:W2:Y:S02]  /*0c40*/  LDG.E R15, desc[UR12][R4.64+-0x8] ;  /* 0xfffff80c040f7981 */ /* 0x000ea4000c1e1900 */
[----:B--2---:R-:W-:-:S04]  /*0c50*/  FADD R15, R15, -R0 ;  /* 0x800000000f0f7221 */ /* 0x004fc80000000000 */
[----:B------:R-:W-:-:S04]  /*0c60*/  FFMA.SAT R14, R15, R10, 0.5 ;  /* 0x3f0000000f0e7423 */ /* 0x000fc8000000200a */
[----:B------:R-:W-:-:S04]  /*0c70*/  FFMA.RM R14, R14, R11, 12582913 ;  /* 0x4b4000010e0e7423 */ /* 0x000fc8000000400b */
[----:B------:R-:W-:-:S04]  /*0c80*/  FADD R18, R14, -12583039 ;  /* 0xcb40007f0e127421 */ /* 0x000fc80000000000 */
[----:B------:R-:W-:-:S04]  /*0c90*/  FFMA R18, R15, 1.4426950216293334961, -R18 ;  /* 0x3fb8aa3b0f127823 */ /* 0x000fc80000000812 */
[----:B------:R-:W-:Y:S01]  /*0ca0*/  FFMA R18, R15, 1.925963033500011079e-08, R18 ;  /* 0x32a570600f127823 */ /* 0x000fe20000000012 */
[----:B------:R-:W-:-:S05]  /*0cb0*/  SHF.L.U32 R15, R14, 0x17, RZ ;  /* 0x000000170e0f7819 */ /* 0x000fca00000006ff */
[----:B------:R-:W2:Y:S02]  /*0cc0*/  MUFU.EX2 R18, R18 ;  /* 0x0000001200127308 */ /* 0x000ea40000000800 */
[----:B--2---:R-:W-:-:S05]  /*0cd0*/  FMUL R15, R15, R18 ;  /* 0x000000120f0f7220 */ /* 0x004fca0000400000 */
        /* <DEDUP_REMOVED lines=45> */
[----:B------:R-:W2:Y:S01]  /*0fb0*/  LDG.E R5, desc[UR12][R4.64+0xc] ;  /* 0x00000c0c04057981 */ /* 0x000ea2000c1e1900 */
[----:B0-----:R-:W-:Y:S01]  /*0fc0*/  FADD R12, R12, R3 ;  /* 0x000000030c0c7221 */ /* 0x001fe20000000000 */
[----:B------:R-:W-:Y:S01]  /*0fd0*/  UIADD3 UR10, UPT, UPT, UR10, 0x8, URZ ;  /* 0x000000080a0a7890 */ /* 0x000fe2000fffe0ff */
[----:B------:R-:W-:Y:S02]  /*0fe0*/  IADD3 R9, PT, PT, R9, 0x8, RZ ;  /* 0x0000000809097810 */ /* 0x000fe40007ffe0ff */
[----:B------:R-:W-:Y:S01]  /*0ff0*/  FADD R12, R12, R13 ;  /* 0x0000000d0c0c7221 */ /* 0x000fe20000000000 */
[----:B------:R-:W-:-:S03]  /*1000*/  UISETP.NE.AND UP1, UPT, UR10, URZ, UPT ;  /* 0x000000ff0a00728c */ /* 0x000fc6000bf25270 */
[----:B------:R-:W-:-:S04]  /*1010*/  FADD R12, R12, R15 ;  /* 0x0000000f0c0c7221 */ /* 0x000fc80000000000 */
[----:B------:R-:W-:-:S04]  /*1020*/  FADD R12, R12, R17 ;  /* 0x000000110c0c7221 */ /* 0x000fc80000000000 */
[----:B------:R-:W-:-:S04]  /*1030*/  FADD R12, R12, R19 ;  /* 0x000000130c0c7221 */ /* 0x000fc80000000000 */
[----:B------:R-:W-:-:S04]  /*1040*/  FADD R12, R12, R21 ;  /* 0x000000150c0c7221 */ /* 0x000fc80000000000 */
[----:B------:R-:W-:Y:S01]  /*1050*/  FADD R12, R12, R23 ;  /* 0x000000170c0c7221 */ /* 0x000fe20000000000 */
[----:B--2---:R-:W-:-:S04]  /*1060*/  FADD R25, R5, -R0 ;  /* 0x8000000005197221 */ /* 0x004fc80000000000 */
[----:B------:R-:W-:-:S04]  /*1070*/  FFMA.SAT R10, R25, R10, 0.5 ;  /* 0x3f000000190a7423 */ /* 0x000fc8000000200a */
[----:B------:R-:W-:-:S04]  /*1080*/  FFMA.RM R10, R10, R11, 12582913 ;  /* 0x4b4000010a0a7423 */ /* 0x000fc8000000400b */
[C---:B------:R-:W-:Y:S01]  /*1090*/  FADD R14, R10.reuse, -12583039 ;  /* 0xcb40007f0a0e7421 */ /* 0x040fe20000000000 */
[----:B------:R-:W-:-:S03]  /*10a0*/  SHF.L.U32 R10, R10, 0x17, RZ ;  /* 0x000000170a0a7819 */ /* 0x000fc600000006ff */
[----:B------:R-:W-:-:S04]  /*10b0*/  FFMA R14, R25, 1.4426950216293334961, -R14 ;  /* 0x3fb8aa3b190e7823 */ /* 0x000fc8000000080e */
[----:B------:R-:W-:-:S04]  /*10c0*/  FFMA R14, R25, 1.925963033500011079e-08, R14 ;  /* 0x32a57060190e7823 */ /* 0x000fc8000000000e */
[----:B------:R-:W0:Y:S02]  /*10d0*/  MUFU.EX2 R11, R14 ;  /* 0x0000000e000b7308 */ /* 0x000e240000000800 */
[----:B0-----:R-:W-:-:S04]  /*10e0*/  FMUL R11, R10, R11 ;  /* 0x0000000b0a0b7220 */ /* 0x001fc80000400000 */
[----:B------:R-:W-:Y:S01]  /*10f0*/  FADD R3, R12, R11 ;  /* 0x0000000b0c037221 */ /* 0x000fe20000000000 */
[----:B------:R1:W-:Y:S01]  /*1100*/  STG.E desc[UR12][R6.64+0xc], R11 ;  /* 0x00000c0b06007986 */ /* 0x0003e2000c10190c */
[----:B------:R-:W-:Y:S05]  /*1110*/  BRA.U UP1, `(.L_x_8) ;  /* 0xfffffff901507547 */ /* 0x000fea000b83ffff */
.L_x_7:
[----:B------:R-:W-:Y:S05]  /*1120*/  BRA.U !UP0, `(.L_x_6) ;  /* 0x0000000508d87547 */ /* 0x000fea000b800000 */
[----:B------:R-:W0:Y:S01]  /*1130*/  LDCU UR5, c[0x0][0x390] ;  /* 0x00007200ff0577ac */ /* 0x000e220008000800 */
[----:B------:R-:W-:Y:S02]  /*1140*/  UISETP.GE.U32.AND UP0, UPT, UR14, 0x4, UPT ;  /* 0x000000040e00788c */ /* 0x000fe4000bf06070 */
[----:B0-----:R-:W-:-:S04]  /*1150*/  ULOP3.LUT UR6, UR5, 0x3, URZ, 0xc0, !UPT ;  /* 0x0000000305067892 */ /* 0x001fc8000f8ec0ff */
[----:B------:R-:W-:-:S03]  /*1160*/  UISETP.NE.AND UP1, UPT, UR6, URZ, UPT ;  /* 0x000000ff0600728c */ /* 0x000fc6000bf25270 */
[----:B------:R-:W-:Y:S08]  /*1170*/  BRA.U !UP0, `(.L_x_9) ;  /* 0x0000000108e07547 */ /* 0x000ff0000b800000 */
[----:B------:R-:W0:Y:S01]  /*1180*/  LDC.64 R4, c[0x0][0x380] ;  /* 0x0000e000ff047b82 */ /* 0x000e220000000a00 */
[----:B-1----:R-:W-:-:S05]  /*1190*/  IADD3 R11, PT, PT, R8, UR4, RZ ;  /* 0x00000004080b7c10 */ /* 0x002fca000fffe0ff */
[----:B0-----:R-:W-:-:S05]  /*11a0*/  IMAD.WIDE R4, R11, 0x4, R4 ;  /* 0x000000040b047825 */ /* 0x001fca00078e0204 */
[----:B------:R-:W2:Y:S01]  /*11b0*/  LDG.E R7, desc[UR12][R4.64] ;  /* 0x0000000c04077981 */ /* 0x000ea2000c1e1900 */
[----:B------:R-:W-:Y:S01]  /*11c0*/  HFMA2 R9, -RZ, RZ, 0.96630859375, -0.0022525787353515625 ;  /* 0x3bbb989dff097431 */ /* 0x000fe200000001ff */
[----:B------:R-:W-:Y:S01]  /*11d0*/  MOV R10, 0x437c0000 ;  /* 0x437c0000000a7802 */ /* 0x000fe20000000f00 */
[----:B--2---:R-:W-:-:S04]  /*11e0*/  FADD R12, R7, -R0 ;  /* 0x80000000070c7221 */ /* 0x004fc80000000000 */
[----:B------:R-:W-:-:S04]  /*11f0*/  FFMA.SAT R7, R12, R9, 0.5 ;  /* 0x3f0000000c077423 */ /* 0x000fc80000002009 */
[----:B------:R-:W-:Y:S02]  /*1200*/  FFMA.RM R13, R7, R10, 12582913 ;  /* 0x4b400001070d7423 */ /* 0x000fe4000000400a */
[----:B------:R-:W0:Y:S02]  /*1210*/  LDC.64 R6, c[0x0][0x388] ;  /* 0x0000e200ff067b82 */ /* 0x000e240000000a00 */
[C---:B------:R-:W-:Y:S01]  /*1220*/  FADD R15, R13.reuse, -12583039 ;  /* 0xcb40007f0d0f7421 */ /* 0x040fe20000000000 */
[----:B------:R-:W-:-:S03]  /*1230*/  SHF.L.U32 R13, R13, 0x17, RZ ;  /* 0x000000170d0d7819 */ /* 0x000fc600000006ff */
[----:B------:R-:W-:-:S04]  /*1240*/  FFMA R15, R12, 1.4426950216293334961, -R15 ;  /* 0x3fb8aa3b0c0f7823 */ /* 0x000fc8000000080f */
[----:B------:R-:W-:-:S04]  /*1250*/  FFMA R15, R12, 1.925963033500011079e-08, R15 ;  /* 0x32a570600c0f7823 */ /* 0x000fc8000000000f */
[----:B------:R-:W1:Y:S01]  /*1260*/  MUFU.EX2 R12, R15 ;  /* 0x0000000f000c7308 */ /* 0x000e620000000800 */
[----:B0-----:R-:W-:-:S04]  /*1270*/  IMAD.WIDE R6, R11, 0x4, R6 ;  /* 0x000000040b067825 */ /* 0x001fc800078e0206 */
[----:B-1----:R-:W-:-:S05]  /*1280*/  FMUL R11, R13, R12 ;  /* 0x0000000c0d0b7220 */ /* 0x002fca0000400000 */
        /* <DEDUP_REMOVED lines=8> */
[----:B------:R-:W-:-:S04]  /*1310*/  FFMA R17, R12, 1.925963033500011079e-08, R17 ;  /* 0x32a570600c117823 */ /* 0x000fc80000000011 */
[----:B------:R-:W1:Y:S02]  /*1320*/  MUFU.EX2 R12, R17 ;  /* 0x00000011000c7308 */ /* 0x000e640000000800 */
        /* <DEDUP_REMOVED lines=13> */
[----:B------:R1:W2:Y:S01]  /*1400*/  LDG.E R5, desc[UR12][R4.64+0xc] ;  /* 0x00000c0c04057981 */ /* 0x0002a2000c1e1900 */
[----:B------:R-:W-:Y:S01]  /*1410*/  UIADD3 UR4, UPT, UPT, UR4, 0x4, URZ ;  /* 0x0000000404047890 */ /* 0x000fe2000fffe0ff */
[----:B-1----:R-:W-:-:S04]  /*1420*/  FADD R4, R3, R11 ;  /* 0x0000000b03047221 */ /* 0x002fc80000000000 */
        /* <DEDUP_REMOVED lines=10> */
[----:B-1----:R-:W-:-:S04]  /*14d0*/  FMUL R9, R9, R10 ;  /* 0x0000000a09097220 */ /* 0x002fc80000400000 */
[----:B------:R-:W-:Y:S01]  /*14e0*/  FADD R3, R4, R9 ;  /* 0x0000000904037221 */ /* 0x000fe20000000000 */
[----:B------:R0:W-:Y:S06]  /*14f0*/  STG.E desc[UR12][R6.64+0xc], R9 ;  /* 0x00000c0906007986 */ /* 0x0001ec000c10190c */
.L_x_9:
[----:B------:R-:W-:Y:S05]  /*1500*/  BRA.U !UP1, `(.L_x_6) ;  /* 0x0000000109e07547 */ /* 0x000fea000b800000 */
[----:B------:R-:W-:Y:S02]  /*1510*/  UISETP.NE.AND UP0, UPT, UR6, 0x1, UPT ;  /* 0x000000010600788c */ /* 0x000fe4000bf05270 */
[----:B------:R-:W-:-:S04]  /*1520*/  ULOP3.LUT UR5, UR5, 0x1, URZ, 0xc0, !UPT ;  /* 0x0000000105057892 */ /* 0x000fc8000f8ec0ff */
[----:B------:R-:W-:-:S03]  /*1530*/  UISETP.NE.U32.AND UP1, UPT, UR5, 0x1, UPT ;  /* 0x000000010500788c */ /* 0x000fc6000bf25070 */
[----:B------:R-:W-:Y:S08]  /*1540*/  BRA.U !UP0, `(.L_x_10) ;  /* 0x0000000108807547 */ /* 0x000ff0000b800000 */
[----:B------:R-:W2:Y:S01]  /*1550*/  LDC.64 R4, c[0x0][0x380] ;  /* 0x0000e000ff047b82 */ /* 0x000ea20000000a00 */
[----:B01----:R-:W-:-:S05]  /*1560*/  IADD3 R11, PT, PT, R8, UR4, RZ ;  /* 0x00000004080b7c10 */ /* 0x003fca000fffe0ff */
[----:B--2---:R-:W-:-:S05]  /*1570*/  IMAD.WIDE R4, R11, 0x4, R4 ;  /* 0x000000040b047825 */ /* 0x004fca00078e0204 */
        /* <DEDUP_REMOVED lines=15> */
[----:B------:R-:W3:Y:S01]  /*1670*/  LDG.E R5, desc[UR12][R4.64+0x4] ;  /* 0x0000040c04057981 */ /* 0x000ee2000c1e1900 */
[----:B------:R-:W-:Y:S01]  /*1680*/  FADD R3, R3, R9 ;  /* 0x0000000903037221 */ /* 0x000fe20000000000 */
[----:B------:R-:W-:Y:S01]  /*1690*/  UIADD3 UR4, UPT, UPT, UR4, 0x2, URZ ;  /* 0x0000000204047890 */ /* 0x000fe2000fffe0ff */
[----:B---3--:R-:W-:-:S04]  /*16a0*/  FADD R10, R5, -R0 ;  /* 0x80000000050a7221 */ /* 0x008fc80000000000 */
        /* <DEDUP_REMOVED lines=9> */
[----:B------:R2:W-:Y:S06]  /*1740*/  STG.E desc[UR12][R6.64+0x4], R10 ;  /* 0x0000040a06007986 */ /* 0x0005ec000c10190c */
.L_x_10:
[----:B------:R-:W-:Y:S05]  /*1750*/  BRA.U UP1, `(.L_x_6) ;  /* 0x00000001014c7547 */ /* 0x000fea000b800000 */
[----:B------:R-:W3:Y:S01]  /*1760*/  LDC.64 R4, c[0x0][0x380] ;  /* 0x0000e000ff047b82 */ /* 0x000ee20000000a00 */
[----:B0-2---:R-:W-:-:S05]  /*1770*/  IADD3 R9, PT, PT, R8, UR4, RZ ;  /* 0x0000000408097c10 */ /* 0x005fca000fffe0ff */
[----:B---3--:R-:W-:-:S06]  /*1780*/  IMAD.WIDE R4, R9, 0x4, R4 ;  /* 0x0000000409047825 */ /* 0x008fcc00078e0204 */
[----:B------:R-:W2:Y:S01]  /*1790*/  LDG.E R5, desc[UR12][R4.64] ;  /* 0x0000000c04057981 */ /* 0x000ea2000c1e1900 */
[----:B-1----:R-:W-:Y:S01]  /*17a0*/  HFMA2 R7, -RZ, RZ, 0.96630859375, -0.0022525787353515625 ;  /* 0x3bbb989dff077431 */ /* 0x002fe200000001ff */
        /* <DEDUP_REMOVED lines=8> */
[----:B------:R-:W-:-:S06]  /*1830*/  FFMA R11, R0, 1.925963033500011079e-08, R11 ;  /* 0x32a57060000b7823 */ /* 0x000fcc000000000b */
[----:B------:R-:W1:Y:S01]  /*1840*/  MUFU.EX2 R11, R11 ;  /* 0x0000000b000b7308 */ /* 0x000e620000000800 */
[----:B0-----:R-:W-:-:S04]  /*1850*/  IMAD.WIDE R4, R9, 0x4, R6 ;  /* 0x0000000409047825 */ /* 0x001fc800078e0206 */
[----:B-1----:R-:W-:-:S04]  /*1860*/  FMUL R8, R8, R11 ;  /* 0x0000000b08087220 */ /* 0x002fc80000400000 */
[----:B------:R-:W-:Y:S01]  /*1870*/  FADD R3, R3, R8 ;  /* 0x0000000803037221 */ /* 0x000fe20000000000 */
[----:B------:R3:W-:Y:S06]  /*1880*/  STG.E desc[UR12][R4.64], R8 ;  /* 0x0000000804007986 */ /* 0x0007ec000c10190c */
.L_x_6:
[----:B---3--:R-:W3:Y:S02]  /*1890*/  LDC R5, c[0x0][0x390] ;  /* 0x0000e400ff057b82 */ /* 0x008ee40000000800 */
[----:B---3--:R-:W-:-:S13]  /*18a0*/  ISETP.GE.AND P0, PT, R5, 0x1, PT ;  /* 0x000000010500780c */ /* 0x008fda0003f06270 */
[----:B------:R-:W-:Y:S05]  /*18b0*/  @!P0 EXIT ;  /* 0x000000000000894d */ /* 0x000fea0003800000 */
[C---:B------:R-:W-:Y:S01]  /*18c0*/  ISETP.GE.U32.AND P0, PT, R5.reuse, 0x10, PT ;  /* 0x000000100500780c */ /* 0x040fe20003f06070 */
[----:B012---:R-:W-:Y:S02]  /*18d0*/  HFMA2 R7, -RZ, RZ, 0, 0 ;  /* 0x00000000ff077431 */ /* 0x007fe400000001ff */
[----:B------:R-:W-:Y:S01]  /*18e0*/  IMAD R2, R2, R5, RZ ;  /* 0x0000000502027224 */ /* 0x000fe200078e02ff */
[----:B------:R-:W-:-:S09]  /*18f0*/  LOP3.LUT R11, R5, 0xf, RZ, 0xc0, !PT ;  /* 0x0000000f050b7812 */ /* 0x000fd200078ec0ff */
[----:B------:R-:W-:Y:S05]  /*1900*/  @!P0 BRA `(.L_x_11) ;  /* 0x0000001000108947 */ /* 0x000fea0003800000 */
[----:B------:R-:W0:Y:S01]  /*1910*/  LDCU.64 UR4, c[0x0][0x388] ;  /* 0x00007100ff0477ac */ /* 0x000e220008000a00 */
[----:B------:R-:W-:Y:S02]  /*1920*/  LOP3.LUT R7, R5, 0x7ffffff0, RZ, 0xc0, !PT ;  /* 0x7ffffff005077812 */ /* 0x000fe400078ec0ff */
[----:B------:R-:W-:Y:S02]  /*1930*/  MOV R6, R2 ;  /* 0x0000000200067202 */ /* 0x000fe40000000f00 */
[----:B------:R-:W-:Y:S01]  /*1940*/  IADD3 R8, PT, PT, -R7, RZ, RZ ;  /* 0x000000ff07087210 */ /* 0x000fe20007ffe1ff */
[----:B0-----:R-:W-:-:S04]  /*1950*/  UIADD3 UR4, UP0, UPT, UR4, 0x20, URZ ;  /* 0x0000002004047890 */ /* 0x001fc8000ff1e0ff */
[----:B------:R-:W-:-:S12]  /*1960*/  UIADD3.X UR5, UPT, UPT, URZ, UR5, URZ, UP0, !UPT ;  /* 0x00000005ff057290 */ /* 0x000fd800087fe4ff */
.L_x_44:
[----:B0-----:R-:W-:Y:S02]  /*1970*/  MOV R4, UR4 ;  /* 0x0000000400047c02 */ /* 0x001fe40008000f00 */
[----:B------:R-:W-:-:S03]  /*1980*/  MOV R5, UR5 ;  /* 0x0000000500057c02 */ /* 0x000fc60008000f00 */
[----:B------:R-:W-:-:S05]  /*1990*/  IMAD.WIDE R4, R6, 0x4, R4 ;  /* 0x0000000406047825 */ /* 0x000fca00078e0204 */
[----:B------:R-:W2:Y:S01]  /*19a0*/  LDG.E R0, desc[UR12][R4.64+-0x20] ;  /* 0xffffe00c04007981 */ /* 0x000ea2000c1e1900 */
[----:B------:R-:W0:Y:S01]  /*19b0*/  MUFU.RCP R10, R3 ;  /* 0x00000003000a7308 */ /* 0x000e220000001000 */
[----:B------:R-:W-:Y:S01]  /*19c0*/  IADD3 R8, PT, PT, R8, 0x10, RZ ;  /* 0x0000001008087810 */ /* 0x000fe20007ffe0ff */
[----:B------:R-:W-:Y:S03]  /*19d0*/  BSSY.RECONVERGENT B2, `(.L_x_12) ;  /* 0x000000b000027945 */ /* 0x000fe60003800200 */
[----:B------:R-:W-:Y:S01]  /*19e0*/  ISETP.NE.AND P2, PT, R8, RZ, PT ;  /* 0x000000ff0800720c */ /* 0x000fe20003f45270 */
[----:B0-----:R-:W-:-:S04]  /*19f0*/  FFMA R9, R10, -R3, 1 ;  /* 0x3f8000000a097423 */ /* 0x001fc80000000803 */
[----:B------:R-:W-:Y:S01]  /*1a00*/  FFMA R9, R10, R9, R10 ;  /* 0x000000090a097223 */ /* 0x000fe2000000000a */
[----:B--2---:R-:W0:Y:S03]  /*1a10*/  FCHK P0, R0, R3 ;  /* 0x0000000300007302 */ /* 0x004e260000000000 */
[----:B------:R-:W-:-:S04]  /*1a20*/  FFMA R10, R0, R9, RZ ;  /* 0x00000009000a7223 */ /* 0x000fc800000000ff */
[----:B------:R-:W-:-:S04]  /*1a30*/  FFMA R12, R10, -R3, R0 ;  /* 0x800000030a0c7223 */ /* 0x000fc80000000000 */
[----:B------:R-:W-:Y:S01]  /*1a40*/  FFMA R9, R9, R12, R10 ;  /* 0x0000000c09097223 */ /* 0x000fe2000000000a */
[----:B0-----:R-:W-:Y:S06]  /*1a50*/  @!P0 BRA `(.L_x_13) ;  /* 0x0000000000088947 */ /* 0x001fec0003800000 */
[----:B------:R-:W-:-:S07]  /*1a60*/  MOV R12, 0x1a80 ;  /* 0x00001a80000c7802 */ /* 0x000fce0000000f00 */
[----:B------:R-:W-:Y:S05]  /*1a70*/  CALL.REL.NOINC `($__internal_0_$__cuda_sm3x_div_rn_noftz_f32_slowpath) ;  /* 0x0000001c00547944 */ /* 0x000fea0003c00000 */
.L_x_13:
[----:B------:R-:W-:Y:S05]  /*1a80*/  BSYNC.RECONVERGENT B2 ;  /* 0x0000000000027941 */ /* 0x000fea0003800200 */
.L_x_12:
[----:B------:R-:W2:Y:S01]  /*1a90*/  LDG.E R15, desc[UR12][R4.64+-0x1c] ;  /* 0xffffe40c040f7981 */ /* 0x000ea2000c1e1900 */
[----:B------:R-:W0:Y:S01]  /*1aa0*/  MUFU.RCP R0, R3 ;  /* 0x0000000300007308 */ /* 0x000e220000001000 */
[----:B------:R-:W-:Y:S02]  /*1ab0*/  BSSY.RECONVERGENT B2, `(.L_x_14) ;  /* 0x000000d000027945 */ /* 0x000fe40003800200 */
[----:B------:R1:W-:Y:S01]  /*1ac0*/  STG.E desc[UR12][R4.64+-0x20], R9 ;  /* 0xffffe00904007986 */ /* 0x0003e2000c10190c */
[----:B0-----:R-:W-:-:S04]  /*1ad0*/  FFMA R13, R0, -R3, 1 ;  /* 0x3f800000000d7423 */ /* 0x001fc80000000803 */
[----:B------:R-:W-:Y:S01]  /*1ae0*/  FFMA R0, R0, R13, R0 ;  /* 0x0000000d00007223 */ /* 0x000fe20000000000 */
[----:B--2---:R-:W0:Y:S03]  /*1af0*/  FCHK P0, R15, R3 ;  /* 0x000000030f007302 */ /* 0x004e260000000000 */
[----:B------:R-:W-:-:S04]  /*1b00*/  FFMA R10, R0, R15, RZ ;  /* 0x0000000f000a7223 */ /* 0x000fc800000000ff */
[----:B------:R-:W-:-:S04]  /*1b10*/  FFMA R13, R10, -R3, R15 ;  /* 0x800000030a0d7223 */ /* 0x000fc8000000000f */
[----:B------:R-:W-:Y:S01]  /*1b20*/  FFMA R13, R0, R13, R10 ;  /* 0x0000000d000d7223 */ /* 0x000fe2000000000a */
[----:B01----:R-:W-:Y:S06]  /*1b30*/  @!P0 BRA `(.L_x_15) ;  /* 0x0000000000108947 */ /* 0x003fec0003800000 */
[----:B------:R-:W-:Y:S02]  /*1b40*/  MOV R0, R15 ;  /* 0x0000000f00007202 */ /* 0x000fe40000000f00 */
[----:B------:R-:W-:-:S07]  /*1b50*/  MOV R12, 0x1b70 ;  /* 0x00001b70000c7802 */ /* 0x000fce0000000f00 */
[----:B------:R-:W-:Y:S05]  /*1b60*/  CALL.REL.NOINC `($__internal_0_$__cuda_sm3x_div_rn_noftz_f32_slowpath) ;  /* 0x0000001c00187944 */ /* 0x000fea0003c00000 */
[----:B------:R-:W-:-:S07]  /*1b70*/  MOV R13, R9 ;  /* 0x00000009000d7202 */ /* 0x000fce0000000f00 */
.L_x_15:
[----:B------:R-:W-:Y:S05]  /*1b80*/  BSYNC.RECONVERGENT B2 ;  /* 0x0000000000027941 */ /* 0x000fea0003800200 */
.L_x_14:
        /* <DEDUP_REMOVED lines=14> */
.L_x_17:
[----:B------:R-:W-:Y:S05]  /*1c70*/  BSYNC.RECONVERGENT B2 ;  /* 0x0000000000027941 */ /* 0x000fea0003800200 */
.L_x_16:
        /* <DEDUP_REMOVED lines=15> */
.L_x_19:
[----:B------:R-:W-:Y:S05]  /*1d70*/  BSYNC.RECONVERGENT B2 ;  /* 0x0000000000027941 */ /* 0x000fea0003800200 */
.L_x_18:
        /* <DEDUP_REMOVED lines=14> */
.L_x_21:
[----:B------:R-:W-:Y:S05]  /*1e60*/  BSYNC.RECONVERGENT B2 ;  /* 0x0000000000027941 */ /* 0x000fea0003800200 */
.L_x_20:
        /* <DEDUP_REMOVED lines=15> */
.L_x_23:
[----:B------:R-:W-:Y:S05]  /*1f60*/  BSYNC.RECONVERGENT B2 ;  /* 0x0000000000027941 */ /* 0x000fea0003800200 */
.L_x_22:
        /* <DEDUP_REMOVED lines=14> */
.L_x_25:
[----:B------:R-:W-:Y:S05]  /*2050*/  BSYNC.RECONVERGENT B2 ;  /* 0x0000000000027941 */ /* 0x000fea0003800200 */
.L_x_24:
        /* <DEDUP_REMOVED lines=15> */
.L_x_27:
[----:B------:R-:W-:Y:S05]  /*2150*/  BSYNC.RECONVERGENT B2 ;  /* 0x0000000000027941 */ /* 0x000fea0003800200 */
.L_x_26:
        /* <DEDUP_REMOVED lines=14> */
.L_x_29:
[----:B------:R-:W-:Y:S05]  /*2240*/  BSYNC.RECONVERGENT B2 ;  /* 0x0000000000027941 */ /* 0x000fea0003800200 */
.L_x_28:
        /* <DEDUP_REMOVED lines=15> */
.L_x_31:
[----:B------:R-:W-:Y:S05]  /*2340*/  BSYNC.RECONVERGENT B2 ;  /* 0x0000000000027941 */ /* 0x000fea0003800200 */
.L_x_30:
        /* <DEDUP_REMOVED lines=14> */
.L_x_33:
[----:B------:R-:W-:Y:S05]  /*2430*/  BSYNC.RECONVERGENT B2 ;  /* 0x0000000000027941 */ /* 0x000fea0003800200 */
.L_x_32:
        /* <DEDUP_REMOVED lines=15> */
.L_x_35:
[----:B------:R-:W-:Y:S05]  /*2530*/  BSYNC.RECONVERGENT B2 ;  /* 0x0000000000027941 */ /* 0x000fea0003800200 */
.L_x_34:
        /* <DEDUP_REMOVED lines=14> */
.L_x_37:
[----:B------:R-:W-:Y:S05]  /*2620*/  BSYNC.RECONVERGENT B2 ;  /* 0x0000000000027941 */ /* 0x000fea0003800200 */
.L_x_36:
        /* <DEDUP_REMOVED lines=15> */
.L_x_39:
[----:B------:R-:W-:Y:S05]  /*2720*/  BSYNC.RECONVERGENT B2 ;  /* 0x0000000000027941 */ /* 0x000fea0003800200 */
.L_x_38:
        /* <DEDUP_REMOVED lines=14> */
.L_x_41:
[----:B------:R-:W-:Y:S05]  /*2810*/  BSYNC.RECONVERGENT B2 ;  /* 0x0000000000027941 */ /* 0x000fea0003800200 */
.L_x_40:
        /* <DEDUP_REMOVED lines=15> */
.L_x_43:
[----:B------:R-:W-:Y:S05]  /*2910*/  BSYNC.RECONVERGENT B2 ;  /* 0x0000000000027941 */ /* 0x000fea0003800200 */
.L_x_42:
[----:B------:R0:W-:Y:S01]  /*2920*/  STG.E desc[UR12][R4.64+0x1c], R13 ;  /* 0x00001c0d04007986 */ /* 0x0001e2000c10190c */
[----:B------:R-:W-:Y:S01]  /*2930*/  IADD3 R6, PT, PT, R6, 0x10, RZ ;  /* 0x0000001006067810 */ /* 0x000fe20007ffe0ff */
[----:B------:R-:W-:Y:S06]  /*2940*/  @P2 BRA `(.L_x_44) ;  /* 0xfffffff000082947 */ /* 0x000fec000383ffff */
.L_x_11:
[----:B------:R-:W-:-:S13]  /*2950*/  ISETP.NE.AND P0, PT, R11, RZ, PT ;  /* 0x000000ff0b00720c */ /* 0x000fda0003f05270 */
[----:B------:R-:W-:Y:S05]  /*2960*/  @!P0 EXIT ;  /* 0x000000000000894d */ /* 0x000fea0003800000 */
[----:B------:R-:W1:Y:S01]  /*2970*/  LDCU UR4, c[0x0][0x390] ;  /* 0x00007200ff0477ac */ /* 0x000e620008000800 */
[----:B------:R-:W-:Y:S01]  /*2980*/  ISETP.GE.U32.AND P0, PT, R11, 0x8, PT ;  /* 0x000000080b00780c */ /* 0x000fe20003f06070 */
[----:B-1----:R-:W-:-:S12]  /*2990*/  ULOP3.LUT UR4, UR4, 0x7, URZ, 0xc0, !UPT ;  /* 0x0000000704047892 */ /* 0x002fd8000f8ec0ff */
[----:B------:R-:W-:Y:S05]  /*29a0*/  @!P0 BRA `(.L_x_45) ;  /* 0x0000000800008947 */ /* 0x000fea0003800000 */
[----:B0-----:R-:W0:Y:S01]  /*29b0*/  LDC.64 R4, c[0x0][0x388] ;  /* 0x0000e200ff047b82 */ /* 0x001e220000000a00 */
[----:B------:R-:W-:-:S05]  /*29c0*/  IADD3 R9, PT, PT, R2, R7, RZ ;  /* 0x0000000702097210 */ /* 0x000fca0007ffe0ff */
[----:B0-----:R-:W-:-:S05]  /*29d0*/  IMAD.WIDE R4, R9, 0x4, R4 ;  /* 0x0000000409047825 */ /* 0x001fca00078e0204 */
[----:B------:R-:W2:Y:S01]  /*29e0*/  LDG.E R11, desc[UR12][R4.64] ;  /* 0x0000000c040b7981 */ /* 0x000ea2000c1e1900 */
[----:B------:R-:W0:Y:S01]  /*29f0*/  MUFU.RCP R0, R3 ;  /* 0x0000000300007308 */ /* 0x000e220000001000 */
[----:B------:R-:W-:Y:S01]  /*2a00*/  BSSY.RECONVERGENT B2, `(.L_x_46) ;  /* 0x000000b000027945 */ /* 0x000fe20003800200 */
[----:B0-----:R-:W-:-:S04]  /*2a10*/  FFMA R9, R0, -R3, 1 ;  /* 0x3f80000000097423 */ /* 0x001fc80000000803 */
[----:B------:R-:W-:Y:S02]  /*2a20*/  FFMA R0, R0, R9, R0 ;  /* 0x0000000900007223 */ /* 0x000fe40000000000 */
[----:B--2---:R-:W0:Y:S02]  /*2a30*/  FCHK P0, R11, R3 ;  /* 0x000000030b007302 */ /* 0x004e240000000000 */
[----:B------:R-:W-:-:S04]  /*2a40*/  FFMA R6, R0, R11, RZ ;  /* 0x0000000b00067223 */ /* 0x000fc800000000ff */
[----:B------:R-:W-:-:S04]  /*2a50*/  FFMA R9, R6, -R3, R11 ;  /* 0x8000000306097223 */ /* 0x000fc8000000000b */
[----:B------:R-:W-:Y:S01]  /*2a60*/  FFMA R9, R0, R9, R6 ;  /* 0x0000000900097223 */ /* 0x000fe20000000006 */
[----:B0-----:R-:W-:Y:S06]  /*2a70*/  @!P0 BRA `(.L_x_47) ;  /* 0x00000000000c8947 */ /* 0x001fec0003800000 */
[----:B------:R-:W-:Y:S02]  /*2a80*/  MOV R0, R11 ;  /* 0x0000000b00007202 */ /* 0x000fe40000000f00 */
[----:B------:R-:W-:-:S07]  /*2a90*/  MOV R12, 0x2ab0 ;  /* 0x00002ab0000c7802 */ /* 0x000fce0000000f00 */
[----:B------:R-:W-:Y:S05]  /*2aa0*/  CALL.REL.NOINC `($__internal_0_$__cuda_sm3x_div_rn_noftz_f32_slowpath) ;  /* 0x0000000c00487944 */ /* 0x000fea0003c00000 */
.L_x_47:
[----:B------:R-:W-:Y:S05]  /*2ab0*/  BSYNC.RECONVERGENT B2 ;  /* 0x0000000000027941 */ /* 0x000fea0003800200 */
.L_x_46:
        /* <DEDUP_REMOVED lines=15> */
.L_x_49:
[----:B------:R-:W-:Y:S05]  /*2bb0*/  BSYNC.RECONVERGENT B2 ;  /* 0x0000000000027941 */ /* 0x000fea0003800200 */
.L_x_48:
        /* <DEDUP_REMOVED lines=14> */
.L_x_51:
[----:B------:R-:W-:Y:S05]  /*2ca0*/  BSYNC.RECONVERGENT B2 ;  /* 0x0000000000027941 */ /* 0x000fea0003800200 */
.L_x_50:
        /* <DEDUP_REMOVED lines=15> */
.L_x_53:
[----:B------:R-:W-:Y:S05]  /*2da0*/  BSYNC.RECONVERGENT B2 ;  /* 0x0000000000027941 */ /* 0x000fea0003800200 */
.L_x_52:
        /* <DEDUP_REMOVED lines=14> */
.L_x_55:
[----:B------:R-:W-:Y:S05]  /*2e90*/  BSYNC.RECONVERGENT B2 ;  /* 0x0000000000027941 */ /* 0x000fea0003800200 */
.L_x_54:
        /* <DEDUP_REMOVED lines=15> */
.L_x_57:
[----:B------:R-:W-:Y:S05]  /*2f90*/  BSYNC.RECONVERGENT B2 ;  /* 0x0000000000027941 */ /* 0x000fea0003800200 */
.L_x_56:
        /* <DEDUP_REMOVED lines=14> */
.L_x_59:
[----:B------:R-:W-:Y:S05]  /*3080*/  BSYNC.RECONVERGENT B2 ;  /* 0x0000000000027941 */ /* 0x000fea0003800200 */
.L_x_58:
        /* <DEDUP_REMOVED lines=15> */
.L_x_61:
[----:B------:R-:W-:Y:S05]  /*3180*/  BSYNC.RECONVERGENT B2 ;  /* 0x0000000000027941 */ /* 0x000fea0003800200 */
.L_x_60:
[----:B------:R1:W-:Y:S01]  /*3190*/  STG.E desc[UR12][R4.64+0x1c], R11 ;  /* 0x00001c0b04007986 */ /* 0x0003e2000c10190c */
[----:B------:R-:W-:-:S07]  /*31a0*/  IADD3 R7, PT, PT, R7, 0x8, RZ ;  /* 0x0000000807077810 */ /* 0x000fce0007ffe0ff */
.L_x_45:
[----:B------:R-:W-:-:S13]  /*31b0*/  ISETP.NE.AND P0, PT, RZ, UR4, PT ;  /* 0x00000004ff007c0c */ /* 0x000fda000bf05270 */
[----:B------:R-:W-:Y:S05]  /*31c0*/  @!P0 EXIT ;  /* 0x000000000000894d */ /* 0x000fea0003800000 */
[----:B------:R-:W2:Y:S01]  /*31d0*/  LDCU UR5, c[0x0][0x390] ;  /* 0x00007200ff0577ac */ /* 0x000ea20008000800 */
[----:B------:R-:W-:Y:S02]  /*31e0*/  UISETP.GE.U32.AND UP0, UPT, UR4, 0x4, UPT ;  /* 0x000000040400788c */ /* 0x000fe4000bf06070 */
[----:B--2---:R-:W-:-:S07]  /*31f0*/  ULOP3.LUT UR5, UR5, 0x3, URZ, 0xc0, !UPT ;  /* 0x0000000305057892 */ /* 0x004fce000f8ec0ff */
[----:B------:R-:W-:Y:S05]  /*3200*/  BRA.U !UP0, `(.L_x_62) ;  /* 0x0000000508087547 */ /* 0x000fea000b800000 */
[----:B01----:R-:W0:Y:S01]  /*3210*/  LDC.64 R4, c[0x0][0x388] ;  /* 0x0000e200ff047b82 */ /* 0x003e220000000a00 */
        /* <DEDUP_REMOVED lines=15> */
.L_x_64:
[----:B------:R-:W-:Y:S05]  /*3310*/  BSYNC.RECONVERGENT B2 ;  /* 0x0000000000027941 */ /* 0x000fea0003800200 */
.L_x_63:
        /* <DEDUP_REMOVED lines=15> */
.L_x_66:
[----:B------:R-:W-:Y:S05]  /*3410*/  BSYNC.RECONVERGENT B2 ;  /* 0x0000000000027941 */ /* 0x000fea0003800200 */
.L_x_65:
        /* <DEDUP_REMOVED lines=14> */
.L_x_68:
[----:B------:R-:W-:Y:S05]  /*3500*/  BSYNC.RECONVERGENT B2 ;  /* 0x0000000000027941 */ /* 0x000fea0003800200 */
.L_x_67:
        /* <DEDUP_REMOVED lines=15> */
.L_x_70:
[----:B------:R-:W-:Y:S05]  /*3600*/  BSYNC.RECONVERGENT B2 ;  /* 0x0000000000027941 */ /* 0x000fea0003800200 */
.L_x_69:
[----:B------:R2:W-:Y:S01]  /*3610*/  STG.E desc[UR12][R4.64+0xc], R11 ;  /* 0x00000c0b04007986 */ /* 0x0005e2000c10190c */
[----:B------:R-:W-:-:S07]  /*3620*/  IADD3 R7, PT, PT, R7, 0x4, RZ ;  /* 0x0000000407077810 */ /* 0x000fce0007ffe0ff */
.L_x_62:
[----:B------:R-:W-:-:S13]  /*3630*/  ISETP.NE.AND P0, PT, RZ, UR5, PT ;  /* 0x00000005ff007c0c */ /* 0x000fda000bf05270 */
[----:B------:R-:W-:Y:S05]  /*3640*/  @!P0 EXIT ;  /* 0x000000000000894d */ /* 0x000fea0003800000 */
[----:B012---:R-:W0:Y:S01]  /*3650*/  LDC.64 R4, c[0x0][0x388] ;  /* 0x0000e200ff047b82 */ /* 0x007e220000000a00 */
[----:B------:R-:W-:Y:S01]  /*3660*/  IADD3 R11, PT, PT, R2, R7, RZ ;  /* 0x00000007020b7210 */ /* 0x000fe20007ffe0ff */
[----:B------:R-:W-:-:S12]  /*3670*/  UIADD3 UR4, UPT, UPT, -UR5, URZ, URZ ;  /* 0x000000ff05047290 */ /* 0x000fd8000fffe1ff */
.L_x_73:
[----:B01----:R-:W-:-:S05]  /*3680*/  IMAD.WIDE R6, R11, 0x4, R4 ;  /* 0x000000040b067825 */ /* 0x003fca00078e0204 */
[----:B------:R-:W2:Y:S01]  /*3690*/  LDG.E R13, desc[UR12][R6.64] ;  /* 0x0000000c060d7981 */ /* 0x000ea2000c1e1900 */
[----:B------:R-:W0:Y:S01]  /*36a0*/  MUFU.RCP R0, R3 ;  /* 0x0000000300007308 */ /* 0x000e220000001000 */
[----:B------:R-:W-:Y:S01]  /*36b0*/  UIADD3 UR4, UPT, UPT, UR4, 0x1, URZ ;  /* 0x0000000104047890 */ /* 0x000fe2000fffe0ff */
[----:B------:R-:W-:Y:S03]  /*36c0*/  BSSY.RECONVERGENT B2, `(.L_x_71) ;  /* 0x000000c000027945 */ /* 0x000fe60003800200 */
[----:B------:R-:W-:Y:S01]  /*36d0*/  UISETP.NE.AND UP0, UPT, UR4, URZ, UPT ;  /* 0x000000ff0400728c */ /* 0x000fe2000bf05270 */
[----:B0-----:R-:W-:-:S04]  /*36e0*/  FFMA R9, R0, -R3, 1 ;  /* 0x3f80000000097423 */ /* 0x001fc80000000803 */
[----:B------:R-:W-:Y:S01]  /*36f0*/  FFMA R0, R0, R9, R0 ;  /* 0x0000000900007223 */ /* 0x000fe20000000000 */
[----:B--2---:R-:W0:Y:S03]  /*3700*/  FCHK P0, R13, R3 ;  /* 0x000000030d007302 */ /* 0x004e260000000000 */
[----:B------:R-:W-:-:S04]  /*3710*/  FFMA R2, R0, R13, RZ ;  /* 0x0000000d00027223 */ /* 0x000fc800000000ff */
[----:B------:R-:W-:-:S04]  /*3720*/  FFMA R9, R2, -R3, R13 ;  /* 0x8000000302097223 */ /* 0x000fc8000000000d */
[----:B------:R-:W-:Y:S01]  /*3730*/  FFMA R9, R0, R9, R2 ;  /* 0x0000000900097223 */ /* 0x000fe20000000002 */
[----:B0-----:R-:W-:Y:S06]  /*3740*/  @!P0 BRA `(.L_x_72) ;  /* 0x00000000000c8947 */ /* 0x001fec0003800000 */
[----:B------:R-:W-:Y:S02]  /*3750*/  MOV R0, R13 ;  /* 0x0000000d00007202 */ /* 0x000fe40000000f00 */
[----:B------:R-:W-:-:S07]  /*3760*/  MOV R12, 0x3780 ;  /* 0x00003780000c7802 */ /* 0x000fce0000000f00 */
[----:B------:R-:W-:Y:S05]  /*3770*/  CALL.REL.NOINC `($__internal_0_$__cuda_sm3x_div_rn_noftz_f32_slowpath) ;  /* 0x0000000000147944 */ /* 0x000fea0003c00000 */
.L_x_72:
[----:B------:R-:W-:Y:S05]  /*3780*/  BSYNC.RECONVERGENT B2 ;  /* 0x0000000000027941 */ /* 0x000fea0003800200 */
.L_x_71:
[----:B------:R1:W-:Y:S01]  /*3790*/  STG.E desc[UR12][R6.64], R9 ;  /* 0x0000000906007986 */ /* 0x0003e2000c10190c */
[----:B------:R-:W-:Y:S01]  /*37a0*/  IADD3 R11, PT, PT, R11, 0x1, RZ ;  /* 0x000000010b0b7810 */ /* 0x000fe20007ffe0ff */
[----:B------:R-:W-:Y:S06]  /*37b0*/  BRA.U UP0, `(.L_x_73) ;  /* 0xfffffffd00b07547 */ /* 0x000fec000b83ffff */
[----:B------:R-:W-:Y:S05]  /*37c0*/  EXIT ;  /* 0x000000000000794d */ /* 0x000fea0003800000 */
        .weak           $__internal_0_$__cuda_sm3x_div_rn_noftz_f32_slowpath
        .type           $__internal_0_$__cuda_sm3x_div_rn_noftz_f32_slowpath,@function
        .size           $__internal_0_$__cuda_sm3x_div_rn_noftz_f32_slowpath,(.L_x_145 - $__internal_0_$__cuda_sm3x_div_rn_noftz_f32_slowpath)
$__internal_0_$__cuda_sm3x_div_rn_noftz_f32_slowpath:
[----:B------:R-:W-:Y:S01]  /*37d0*/  SHF.R.U32.HI R10, RZ, 0x17, R3 ;  /* 0x00000017ff0a7819 */ /* 0x000fe20000011603 */
[----:B------:R-:W-:Y:S01]  /*37e0*/  BSSY.RECONVERGENT B0, `(.L_x_74) ;  /* 0x0000063000007945 */ /* 0x000fe20003800200 */
[----:B------:R-:W-:Y:S02]  /*37f0*/  SHF.R.U32.HI R13, RZ, 0x17, R0 ;  /* 0x00000017ff0d7819 */ /* 0x000fe40000011600 */
[----:B------:R-:W-:Y:S02]  /*3800*/  LOP3.LUT R10, R10, 0xff, RZ, 0xc0, !PT ;  /* 0x000000ff0a0a7812 */ /* 0x000fe400078ec0ff */
[----:B------:R-:W-:Y:S02]  /*3810*/  LOP3.LUT R13, R13, 0xff, RZ, 0xc0, !PT ;  /* 0x000000ff0d0d7812 */ /* 0x000fe400078ec0ff */
[----:B------:R-:W-:Y:S02]  /*3820*/  IADD3 R16, PT, PT, R10, -0x1, RZ ;  /* 0xffffffff0a107810 */ /* 0x000fe40007ffe0ff */
[----:B------:R-:W-:-:S02]  /*3830*/  IADD3 R14, PT, PT, R13, -0x1, RZ ;  /* 0xffffffff0d0e7810 */ /* 0x000fc40007ffe0ff */
[----:B------:R-:W-:Y:S02]  /*3840*/  ISETP.GT.U32.AND P0, PT, R16, 0xfd, PT ;  /* 0x000000fd1000780c */ /* 0x000fe40003f04070 */
[----:B------:R-:W-:Y:S02]  /*3850*/  MOV R15, R3 ;  /* 0x00000003000f7202 */ /* 0x000fe40000000f00 */
[----:B------:R-:W-:-:S13]  /*3860*/  ISETP.GT.U32.OR P0, PT, R14, 0xfd, P0 ;  /* 0x000000fd0e00780c */ /* 0x000fda0000704470 */
[----:B------:R-:W-:Y:S01]  /*3870*/  @!P0 MOV R9, RZ ;  /* 0x000000ff00098202 */ /* 0x000fe20000000f00 */
[----:B------:R-:W-:Y:S06]  /*3880*/  @!P0 BRA `(.L_x_75) ;  /* 0x00000000005c8947 */ /* 0x000fec0003800000 */
[----:B------:R-:W-:Y:S02]  /*3890*/  FSETP.GTU.FTZ.AND P0, PT, |R0|, +INF , PT ;  /* 0x7f8000000000780b */ /* 0x000fe40003f1c200 */
[----:B------:R-:W-:-:S04]  /*38a0*/  FSETP.GTU.FTZ.AND P1, PT, |R3|, +INF , PT ;  /* 0x7f8000000300780b */ /* 0x000fc80003f3c200 */
[----:B------:R-:W-:-:S13]  /*38b0*/  PLOP3.LUT P0, PT, P0, P1, PT, 0xf8, 0x8f ;  /* 0x00000000008f781c */ /* 0x000fda0000703f70 */
[----:B------:R-:W-:Y:S05]  /*38c0*/  @P0 BRA `(.L_x_76) ;  /* 0x00000004004c0947 */ /* 0x000fea0003800000 */
[----:B------:R-:W-:-:S13]  /*38d0*/  LOP3.LUT P0, RZ, R15, 0x7fffffff, R0, 0xc8, !PT ;  /* 0x7fffffff0fff7812 */ /* 0x000fda000780c800 */
[----:B------:R-:W-:Y:S05]  /*38e0*/  @!P0 BRA `(.L_x_77) ;  /* 0x00000004003c8947 */ /* 0x000fea0003800000 */
[C---:B------:R-:W-:Y:S02]  /*38f0*/  FSETP.NEU.FTZ.AND P3, PT, |R0|.reuse, +INF , PT ;  /* 0x7f8000000000780b */ /* 0x040fe40003f7d200 */
[----:B------:R-:W-:Y:S02]  /*3900*/  FSETP.NEU.FTZ.AND P1, PT, |R3|, +INF , PT ;  /* 0x7f8000000300780b */ /* 0x000fe40003f3d200 */
[----:B------:R-:W-:-:S11]  /*3910*/  FSETP.NEU.FTZ.AND P0, PT, |R0|, +INF , PT ;  /* 0x7f8000000000780b */ /* 0x000fd60003f1d200 */
[----:B------:R-:W-:Y:S05]  /*3920*/  @!P1 BRA !P3, `(.L_x_77) ;  /* 0x00000004002c9947 */ /* 0x000fea0005800000 */
[----:B------:R-:W-:-:S04]  /*3930*/  LOP3.LUT P3, RZ, R0, 0x7fffffff, RZ, 0xc0, !PT ;  /* 0x7fffffff00ff7812 */ /* 0x000fc8000786c0ff */
[----:B------:R-:W-:-:S13]  /*3940*/  PLOP3.LUT P1, PT, P1, P3, PT, 0x2f, 0xf2 ;  /* 0x0000000000f2781c */ /* 0x000fda0000f26577 */
[----:B------:R-:W-:Y:S05]  /*3950*/  @P1 BRA `(.L_x_78) ;  /* 0x0000000400181947 */ /* 0x000fea0003800000 */
[----:B------:R-:W-:-:S04]  /*3960*/  LOP3.LUT P1, RZ, R15, 0x7fffffff, RZ, 0xc0, !PT ;  /* 0x7fffffff0fff7812 */ /* 0x000fc8000782c0ff */
[----:B------:R-:W-:-:S13]  /*3970*/  PLOP3.LUT P0, PT, P0, P1, PT, 0x2f, 0xf2 ;  /* 0x0000000000f2781c */ /* 0x000fda0000702577 */
[----:B------:R-:W-:Y:S05]  /*3980*/  @P0 BRA `(.L_x_79) ;  /* 0x0000000400000947 */ /* 0x000fea0003800000 */
[----:B------:R-:W-:Y:S02]  /*3990*/  ISETP.GE.AND P0, PT, R14, RZ, PT ;  /* 0x000000ff0e00720c */ /* 0x000fe40003f06270 */
[----:B------:R-:W-:-:S11]  /*39a0*/  ISETP.GE.AND P1, PT, R16, RZ, PT ;  /* 0x000000ff1000720c */ /* 0x000fd60003f26270 */
[----:B------:R-:W-:Y:S01]  /*39b0*/  @P0 MOV R9, RZ ;  /* 0x000000ff00090202 */ /* 0x000fe20000000f00 */
[----:B------:R-:W-:Y:S01]  /*39c0*/  @!P0 FFMA R0, R0, 1.84467440737095516160e+19, RZ ;  /* 0x5f80000000008823 */ /* 0x000fe200000000ff */
[----:B------:R-:W-:Y:S01]  /*39d0*/  @!P0 MOV R9, 0xffffffc0 ;  /* 0xffffffc000098802 */ /* 0x000fe20000000f00 */
[----:B------:R-:W-:-:S03]  /*39e0*/  @!P1 FFMA R15, R3, 1.84467440737095516160e+19, RZ ;  /* 0x5f800000030f9823 */ /* 0x000fc600000000ff */
[----:B------:R-:W-:-:S07]  /*39f0*/  @!P1 IADD3 R9, PT, PT, R9, 0x40, RZ ;  /* 0x0000004009099810 */ /* 0x000fce0007ffe0ff */
.L_x_75:
[----:B------:R-:W-:Y:S01]  /*3a00*/  LEA R14, R10, 0xc0800000, 0x17 ;  /* 0xc08000000a0e7811 */ /* 0x000fe200078eb8ff */
[----:B------:R-:W-:Y:S01]  /*3a10*/  BSSY.RECONVERGENT B1, `(.L_x_80) ;  /* 0x0000036000017945 */ /* 0x000fe20003800200 */
[----:B------:R-:W-:Y:S02]  /*3a20*/  IADD3 R13, PT, PT, R13, -0x7f, RZ ;  /* 0xffffff810d0d7810 */ /* 0x000fe40007ffe0ff */
[----:B------:R-:W-:-:S03]  /*3a30*/  IADD3 R16, PT, PT, -R14, R15, RZ ;  /* 0x0000000f0e107210 */ /* 0x000fc60007ffe1ff */
[C---:B------:R-:W-:Y:S01]  /*3a40*/  IMAD R0, R13.reuse, -0x800000, R0 ;  /* 0xff8000000d007824 */ /* 0x040fe200078e0200 */
[----:B------:R0:W1:Y:S01]  /*3a50*/  MUFU.RCP R14, R16 ;  /* 0x00000010000e7308 */ /* 0x0000620000001000 */
[----:B------:R-:W-:Y:S01]  /*3a60*/  FADD.FTZ R17, -R16, -RZ ;  /* 0x800000ff10117221 */ /* 0x000fe20000010100 */
[----:B0-----:R-:W-:-:S04]  /*3a70*/  IADD3 R16, PT, PT, R13, 0x7f, -R10 ;  /* 0x0000007f0d107810 */ /* 0x001fc80007ffe80a */
[----:B------:R-:W-:Y:S01]  /*3a80*/  IADD3 R9, PT, PT, R16, R9, RZ ;  /* 0x0000000910097210 */ /* 0x000fe20007ffe0ff */
[----:B-1----:R-:W-:-:S04]  /*3a90*/  FFMA R15, R14, R17, 1 ;  /* 0x3f8000000e0f7423 */ /* 0x002fc80000000011 */
[----:B------:R-:W-:-:S04]  /*3aa0*/  FFMA R15, R14, R15, R14 ;  /* 0x0000000f0e0f7223 */ /* 0x000fc8000000000e */
[----:B------:R-:W-:-:S04]  /*3ab0*/  FFMA R14, R0, R15, RZ ;  /* 0x0000000f000e7223 */ /* 0x000fc800000000ff */
[----:B------:R-:W-:-:S04]  /*3ac0*/  FFMA R18, R17, R14, R0 ;  /* 0x0000000e11127223 */ /* 0x000fc80000000000 */
[----:B------:R-:W-:-:S04]  /*3ad0*/  FFMA R14, R15, R18, R14 ;  /* 0x000000120f0e7223 */ /* 0x000fc8000000000e */
[----:B------:R-:W-:-:S04]  /*3ae0*/  FFMA R17, R17, R14, R0 ;  /* 0x0000000e11117223 */ /* 0x000fc80000000000 */
[----:B------:R-:W-:-:S05]  /*3af0*/  FFMA R0, R15, R17, R14 ;  /* 0x000000110f007223 */ /* 0x000fca000000000e */
[----:B------:R-:W-:-:S04]  /*3b00*/  SHF.R.U32.HI R10, RZ, 0x17, R0 ;  /* 0x00000017ff0a7819 */ /* 0x000fc80000011600 */
[----:B------:R-:W-:-:S04]  /*3b10*/  LOP3.LUT R10, R10, 0xff, RZ, 0xc0, !PT ;  /* 0x000000ff0a0a7812 */ /* 0x000fc800078ec0ff */
[----:B------:R-:W-:-:S04]  /*3b20*/  IADD3 R10, PT, PT, R10, R9, RZ ;  /* 0x000000090a0a7210 */ /* 0x000fc80007ffe0ff */
[----:B------:R-:W-:-:S04]  /*3b30*/  IADD3 R13, PT, PT, R10, -0x1, RZ ;  /* 0xffffffff0a0d7810 */ /* 0x000fc80007ffe0ff */
[----:B------:R-:W-:-:S13]  /*3b40*/  ISETP.GE.U32.AND P0, PT, R13, 0xfe, PT ;  /* 0x000000fe0d00780c */ /* 0x000fda0003f06070 */
[----:B------:R-:W-:Y:S05]  /*3b50*/  @!P0 BRA `(.L_x_81) ;  /* 0x0000000000808947 */ /* 0x000fea0003800000 */
[----:B------:R-:W-:-:S13]  /*3b60*/  ISETP.GT.AND P0, PT, R10, 0xfe, PT ;  /* 0x000000fe0a00780c */ /* 0x000fda0003f04270 */
[----:B------:R-:W-:Y:S05]  /*3b70*/  @P0 BRA `(.L_x_82) ;  /* 0x00000000006c0947 */ /* 0x000fea0003800000 */
[----:B------:R-:W-:-:S13]  /*3b80*/  ISETP.GE.AND P0, PT, R10, 0x1, PT ;  /* 0x000000010a00780c */ /* 0x000fda0003f06270 */
[----:B------:R-:W-:Y:S05]  /*3b90*/  @P0 BRA `(.L_x_83) ;  /* 0x0000000000740947 */ /* 0x000fea0003800000 */
[----:B------:R-:W-:Y:S02]  /*3ba0*/  ISETP.GE.AND P0, PT, R10, -0x18, PT ;  /* 0xffffffe80a00780c */ /* 0x000fe40003f06270 */
[----:B------:R-:W-:-:S11]  /*3bb0*/  LOP3.LUT R0, R0, 0x80000000, RZ, 0xc0, !PT ;  /* 0x8000000000007812 */ /* 0x000fd600078ec0ff */
[----:B------:R-:W-:Y:S05]  /*3bc0*/  @!P0 BRA `(.L_x_83) ;  /* 0x0000000000688947 */ /* 0x000fea0003800000 */
[-CC-:B------:R-:W-:Y:S01]  /*3bd0*/  FFMA.RZ R9, R15, R17.reuse, R14.reuse ;  /* 0x000000110f097223 */ /* 0x180fe2000000c00e */
[C---:B------:R-:W-:Y:S02]  /*3be0*/  IADD3 R16, PT, PT, R10.reuse, 0x20, RZ ;  /* 0x000000200a107810 */ /* 0x040fe40007ffe0ff */
[C---:B------:R-:W-:Y:S02]  /*3bf0*/  ISETP.NE.AND P3, PT, R10.reuse, RZ, PT ;  /* 0x000000ff0a00720c */ /* 0x040fe40003f65270 */
[----:B------:R-:W-:Y:S01]  /*3c00*/  LOP3.LUT R13, R9, 0x7fffff, RZ, 0xc0, !PT ;  /* 0x007fffff090d7812 */ /* 0x000fe200078ec0ff */
[CCC-:B------:R-:W-:Y:S01]  /*3c10*/  FFMA.RP R9, R15.reuse, R17.reuse, R14.reuse ;  /* 0x000000110f097223 */ /* 0x1c0fe2000000800e */
[----:B------:R-:W-:Y:S01]  /*3c20*/  FFMA.RM R14, R15, R17, R14 ;  /* 0x000000110f0e7223 */ /* 0x000fe2000000400e */
[----:B------:R-:W-:Y:S02]  /*3c30*/  ISETP.NE.AND P1, PT, R10, RZ, PT ;  /* 0x000000ff0a00720c */ /* 0x000fe40003f25270 */
[----:B------:R-:W-:-:S02]  /*3c40*/  LOP3.LUT R13, R13, 0x800000, RZ, 0xfc, !PT ;  /* 0x008000000d0d7812 */ /* 0x000fc400078efcff */
[----:B------:R-:W-:Y:S02]  /*3c50*/  IADD3 R10, PT, PT, -R10, RZ, RZ ;  /* 0x000000ff0a0a7210 */ /* 0x000fe40007ffe1ff */
[----:B------:R-:W-:Y:S02]  /*3c60*/  SHF.L.U32 R16, R13, R16, RZ ;  /* 0x000000100d107219 */ /* 0x000fe400000006ff */
[----:B------:R-:W-:Y:S02]  /*3c70*/  FSETP.NEU.FTZ.AND P0, PT, R9, R14, PT ;  /* 0x0000000e0900720b */ /* 0x000fe40003f1d000 */
[----:B------:R-:W-:Y:S02]  /*3c80*/  SEL R10, R10, RZ, P3 ;  /* 0x000000ff0a0a7207 */ /* 0x000fe40001800000 */
[----:B------:R-:W-:Y:S02]  /*3c90*/  ISETP.NE.AND P1, PT, R16, RZ, P1 ;  /* 0x000000ff1000720c */ /* 0x000fe40000f25270 */
[----:B------:R-:W-:-:S02]  /*3ca0*/  SHF.R.U32.HI R10, RZ, R10, R13 ;  /* 0x0000000aff0a7219 */ /* 0x000fc4000001160d */
[----:B------:R-:W-:Y:S02]  /*3cb0*/  PLOP3.LUT P0, PT, P0, P1, PT, 0xf8, 0x8f ;  /* 0x00000000008f781c */ /* 0x000fe40000703f70 */
[----:B------:R-:W-:Y:S02]  /*3cc0*/  SHF.R.U32.HI R14, RZ, 0x1, R10 ;  /* 0x00000001ff0e7819 */ /* 0x000fe4000001160a */
[----:B------:R-:W-:-:S04]  /*3cd0*/  SEL R9, RZ, 0x1, !P0 ;  /* 0x00000001ff097807 */ /* 0x000fc80004000000 */
[----:B------:R-:W-:-:S04]  /*3ce0*/  LOP3.LUT R9, R9, 0x1, R14, 0xf8, !PT ;  /* 0x0000000109097812 */ /* 0x000fc800078ef80e */
[----:B------:R-:W-:-:S04]  /*3cf0*/  LOP3.LUT R9, R9, R10, RZ, 0xc0, !PT ;  /* 0x0000000a09097212 */ /* 0x000fc800078ec0ff */
[----:B------:R-:W-:-:S04]  /*3d00*/  IADD3 R9, PT, PT, R14, R9, RZ ;  /* 0x000000090e097210 */ /* 0x000fc80007ffe0ff */
[----:B------:R-:W-:Y:S01]  /*3d10*/  LOP3.LUT R0, R9, R0, RZ, 0xfc, !PT ;  /* 0x0000000009007212 */ /* 0x000fe200078efcff */
[----:B------:R-:W-:Y:S06]  /*3d20*/  BRA `(.L_x_83) ;  /* 0x0000000000107947 */ /* 0x000fec0003800000 */
.L_x_82:
[----:B------:R-:W-:-:S04]  /*3d30*/  LOP3.LUT R0, R0, 0x80000000, RZ, 0xc0, !PT ;  /* 0x8000000000007812 */ /* 0x000fc800078ec0ff */
[----:B------:R-:W-:Y:S01]  /*3d40*/  LOP3.LUT R0, R0, 0x7f800000, RZ, 0xfc, !PT ;  /* 0x7f80000000007812 */ /* 0x000fe200078efcff */
[----:B------:R-:W-:Y:S06]  /*3d50*/  BRA `(.L_x_83) ;  /* 0x0000000000047947 */ /* 0x000fec0003800000 */
.L_x_81:
[----:B------:R-:W-:-:S07]  /*3d60*/  LEA R0, R9, R0, 0x17 ;  /* 0x0000000009007211 */ /* 0x000fce00078eb8ff */
.L_x_83:
[----:B------:R-:W-:Y:S05]  /*3d70*/  BSYNC.RECONVERGENT B1 ;  /* 0x0000000000017941 */ /* 0x000fea0003800200 */
.L_x_80:
[----:B------:R-:W-:Y:S05]  /*3d80*/  BRA `(.L_x_84) ;  /* 0x0000000000207947 */ /* 0x000fea0003800000 */
.L_x_79:
[----:B------:R-:W-:-:S04]  /*3d90*/  LOP3.LUT R0, R15, 0x80000000, R0, 0x48, !PT ;  /* 0x800000000f007812 */ /* 0x000fc800078e4800 */
[----:B------:R-:W-:Y:S01]  /*3da0*/  LOP3.LUT R0, R0, 0x7f800000, RZ, 0xfc, !PT ;  /* 0x7f80000000007812 */ /* 0x000fe200078efcff */
[----:B------:R-:W-:Y:S06]  /*3db0*/  BRA `(.L_x_84) ;  /* 0x0000000000147947 */ /* 0x000fec0003800000 */
.L_x_78:
[----:B------:R-:W-:Y:S01]  /*3dc0*/  LOP3.LUT R0, R15, 0x80000000, R0, 0x48, !PT ;  /* 0x800000000f007812 */ /* 0x000fe200078e4800 */
[----:B------:R-:W-:Y:S06]  /*3dd0*/  BRA `(.L_x_84) ;  /* 0x00000000000c7947 */ /* 0x000fec0003800000 */
.L_x_77:
[----:B------:R-:W0:Y:S01]  /*3de0*/  MUFU.RSQ R0, -QNAN ;  /* 0xffc0000000007908 */ /* 0x000e220000001400 */
[----:B------:R-:W-:Y:S05]  /*3df0*/  BRA `(.L_x_84) ;  /* 0x0000000000047947 */ /* 0x000fea0003800000 */
.L_x_76:
[----:B------:R-:W-:-:S07]  /*3e00*/  FADD.FTZ R0, R0, R3 ;  /* 0x0000000300007221 */ /* 0x000fce0000010000 */
.L_x_84:
[----:B------:R-:W-:Y:S05]  /*3e10*/  BSYNC.RECONVERGENT B0 ;  /* 0x0000000000007941 */ /* 0x000fea0003800200 */
.L_x_74:
[----:B------:R-:W-:Y:S01]  /*3e20*/  HFMA2 R13, -RZ, RZ, 0, 0 ;  /* 0x00000000ff0d7431 */ /* 0x000fe200000001ff */
[----:B0-----:R-:W-:-:S03]  /*3e30*/  MOV R9, R0 ;  /* 0x0000000000097202 */ /* 0x001fc60000000f00 */
[----:B------:R-:W-:Y:S05]  /*3e40*/  RET.REL.NODEC R12 `(_Z11row_softmaxPfS_i) ;  /* 0xffffffc00c6c7950 */ /* 0x000fea0003c3ffff */
.L_x_85:
[----:B------:R-:W-:-:S00]  /*3e50*/  BRA `(.L_x_85) ;  /* 0xfffffffc00fc7947 */ /* 0x000fc0000383ffff */
[----:B------:R-:W-:-:S00]  /*3e60*/  NOP ;  /* 0x0000000000007918 */ /* 0x000fc00000000000 */
        /* <DEDUP_REMOVED lines=9> */
.L_x_145:


//--------------------- .text._Z8naive_pvPfS_S_iii --------------------------
	.section	.text._Z8naive_pvPfS_S_iii,"ax",@progbits
	.align	128
        .global         _Z8naive_pvPfS_S_iii
        .type           _Z8naive_pvPfS_S_iii,@function
        .size           _Z8naive_pvPfS_S_iii,(.L_x_148 - _Z8naive_pvPfS_S_iii)
        .other          _Z8naive_pvPfS_S_iii,@"STO_CUDA_ENTRY STV_DEFAULT"
_Z8naive_pvPfS_S_iii:
.text._Z8naive_pvPfS_S_iii:
[----:B------:R-:W-:Y:S08]  /*0000*/  LDC R1, c[0x0][0x37c] ;  /* 0x0000df00ff017b82 */ /* 0x000ff00000000800 */
[----:B------:R-:W0:Y:S01]  /*0010*/  LDC R4, c[0x0][0x39c] ;  /* 0x0000e700ff047b82 */ /* 0x000e220000000800 */
[----:B------:R-:W0:Y:S01]  /*0020*/  LDCU UR5, c[0x0][0x3a0] ;  /* 0x00007400ff0577ac */ /* 0x000e220008000800 */
[----:B------:R-:W1:Y:S01]  /*0030*/  S2R R3, SR_CTAID.X ;  /* 0x0000000000037919 */ /* 0x000e620000002500 */
[----:B0-----:R-:W-:-:S04]  /*0040*/  VIMNMX R0, PT, PT, R4, UR5, PT ;  /* 0x0000000504007c48 */ /* 0x001fc8000bfe0100 */
[----:B------:R-:W-:Y:S02]  /*0050*/  ISETP.GE.AND P0, PT, R0, 0x1, PT ;  /* 0x000000010000780c */ /* 0x000fe40003f06270 */
[----:B------:R-:W0:Y:S11]  /*0060*/  S2R R0, SR_TID.X ;  /* 0x0000000000007919 */ /* 0x000e360000002100 */
[----:B-1----:R-:W-:Y:S05]  /*0070*/  @!P0 EXIT ;  /* 0x000000000000894d */ /* 0x002fea0003800000 */
[----:B------:R-:W1:Y:S01]  /*0080*/  LDC R2, c[0x0][0x398] ;  /* 0x0000e600ff027b82 */ /* 0x000e620000000800 */
[----:B------:R-:W0:Y:S01]  /*0090*/  LDCU UR4, c[0x0][0x360] ;  /* 0x00006c00ff0477ac */ /* 0x000e220008000800 */
[----:B------:R-:W2:Y:S01]  /*00a0*/  LDCU.64 UR8, c[0x0][0x358] ;  /* 0x00006b00ff0877ac */ /* 0x000ea20008000a00 */
[----:B0-----:R-:W-:-:S04]  /*00b0*/  IMAD R0, R3, UR4, R0 ;  /* 0x0000000403007c24 */ /* 0x001fc8000f8e0200 */
[----:B------:R-:W-:Y:S01]  /*00c0*/  IMAD R0, R0, UR5, RZ ;  /* 0x0000000500007c24 */ /* 0x000fe2000f8e02ff */
[----:B-1----:R-:W-:-:S04]  /*00d0*/  ISETP.GE.AND P0, PT, R2, 0x1, PT ;  /* 0x000000010200780c */ /* 0x002fc80003f06270 */
[----:B------:R-:W-:-:S09]  /*00e0*/  IADD3 R3, PT, PT, R0, UR5, RZ ;  /* 0x0000000500037c10 */ /* 0x000fd2000fffe0ff */
[----:B--2---:R-:W-:Y:S05]  /*00f0*/  @!P0 BRA `(.L_x_86) ;  /* 0x00000008005c8947 */ /* 0x004fea0003800000 */
[----:B------:R-:W0:Y:S01]  /*0100*/  LDCU.64 UR6, c[0x0][0x380] ;  /* 0x00007000ff0677ac */ /* 0x000e220008000a00 */
[----:B------:R-:W-:Y:S02]  /*0110*/  LOP3.LUT R2, R2, 0x3, RZ, 0xc0, !PT ;  /* 0x0000000302027812 */ /* 0x000fe400078ec0ff */
[----:B------:R-:W-:Y:S01]  /*0120*/  SHF.L.U32 R4, R4, 0x3, RZ ;  /* 0x0000000304047819 */ /* 0x000fe200000006ff */
[----:B0-----:R-:W-:-:S04]  /*0130*/  UIADD3 UR5, UP0, UPT, UR6, 0x10, URZ ;  /* 0x0000001006057890 */ /* 0x001fc8000ff1e0ff */
[----:B------:R-:W-:-:S12]  /*0140*/  UIADD3.X UR6, UPT, UPT, URZ, UR7, URZ, UP0, !UPT ;  /* 0x00000007ff067290 */ /* 0x000fd800087fe4ff */
.L_x_92:
[----:B0-----:R-:W0:Y:S01]  /*0150*/  LDCU UR4, c[0x0][0x398] ;  /* 0x00007300ff0477ac */ /* 0x001e220008000800 */
[----:B------:R-:W-:Y:S01]  /*0160*/  MOV R5, R0 ;  /* 0x0000000000057202 */ /* 0x000fe20000000f00 */
[----:B------:R-:W-:Y:S02]  /*0170*/  HFMA2 R8, -RZ, RZ, 0, 0 ;  /* 0x00000000ff087431 */ /* 0x000fe400000001ff */
[C---:B0-----:R-:W-:Y:S01]  /*0180*/  IMAD R6, R0.reuse, UR4, RZ ;  /* 0x0000000400067c24 */ /* 0x041fe2000f8e02ff */
[----:B------:R-:W-:-:S04]  /*0190*/  IADD3 R0, PT, PT, R0, 0x1, RZ ;  /* 0x0000000100007810 */ /* 0x000fc80007ffe0ff */
[----:B------:R-:W-:-:S13]  /*01a0*/  ISETP.GE.AND P0, PT, R0, R3, PT ;  /* 0x000000030000720c */ /* 0x000fda0003f06270 */
.L_x_91:
[----:B0-----:R-:W0:Y:S01]  /*01b0*/  LDC R7, c[0x0][0x398] ;  /* 0x0000e600ff077b82 */ /* 0x001e220000000800 */
[----:B------:R-:W-:Y:S01]  /*01c0*/  MOV R18, RZ ;  /* 0x000000ff00127202 */ /* 0x000fe20000000f00 */
[----:B------:R-:W-:Y:S01]  /*01d0*/  IMAD.MOV.U32 R9, RZ, RZ, RZ ;  /* 0x000000ffff097224 */ /* 0x000fe200078e00ff */
[----:B0-----:R-:W-:-:S13]  /*01e0*/  ISETP.GE.U32.AND P1, PT, R7, 0x8, PT ;  /* 0x000000080700780c */ /* 0x001fda0003f26070 */
[----:B------:R-:W-:Y:S05]  /*01f0*/  @!P1 BRA `(.L_x_87) ;  /* 0x0000000000f49947 */ /* 0x000fea0003800000 */
[----:B------:R-:W0:Y:S01]  /*0200*/  LDC R15, c[0x0][0x39c] ;  /* 0x0000e700ff0f7b82 */ /* 0x000e220000000800 */
[----:B------:R-:W-:Y:S02]  /*0210*/  LOP3.LUT R24, R7, 0x7ffffff8, RZ, 0xc0, !PT ;  /* 0x7ffffff807187812 */ /* 0x000fe400078ec0ff */
[----:B------:R-:W-:Y:S02]  /*0220*/  MOV R18, RZ ;  /* 0x000000ff00127202 */ /* 0x000fe40000000f00 */
[----:B------:R-:W-:Y:S02]  /*0230*/  MOV R10, R6 ;  /* 0x00000006000a7202 */ /* 0x000fe40000000f00 */
[----:B------:R-:W-:Y:S01]  /*0240*/  IADD3 R24, PT, PT, -R24, RZ, RZ ;  /* 0x000000ff18187210 */ /* 0x000fe20007ffe1ff */
[----:B------:R-:W1:Y:S01]  /*0250*/  LDC.64 R12, c[0x0][0x388] ;  /* 0x0000e200ff0c7b82 */ /* 0x000e620000000a00 */
[----:B0-----:R-:W-:Y:S01]  /*0260*/  IADD3 R11, PT, PT, R8, R15, RZ ;  /* 0x0000000f080b7210 */ /* 0x001fe20007ffe0ff */
[C-C-:B------:R-:W-:Y:S01]  /*0270*/  IMAD R25, R15.reuse, 0x3, R8.reuse ;  /* 0x000000030f197824 */ /* 0x140fe200078e0208 */
[C---:B------:R-:W-:Y:S01]  /*0280*/  LEA R9, R15.reuse, R8, 0x1 ;  /* 0x000000080f097211 */ /* 0x040fe200078e08ff */
[----:B------:R-:W-:-:S02]  /*0290*/  IMAD R27, R15, 0x4, R8 ;  /* 0x000000040f1b7824 */ /* 0x000fc400078e0208 */
[C-C-:B------:R-:W-:Y:S02]  /*02a0*/  IMAD R29, R15.reuse, 0x5, R8.reuse ;  /* 0x000000050f1d7824 */ /* 0x140fe400078e0208 */
[C-C-:B------:R-:W-:Y:S02]  /*02b0*/  IMAD R26, R15.reuse, 0x6, R8.reuse ;  /* 0x000000060f1a7824 */ /* 0x140fe400078e0208 */
[----:B------:R-:W-:Y:S02]  /*02c0*/  IMAD R28, R15, 0x7, R8 ;  /* 0x000000070f1c7824 */ /* 0x000fe400078e0208 */
[----:B-1----:R-:W-:-:S07]  /*02d0*/  IMAD.WIDE.U32 R14, R8, 0x4, R12 ;  /* 0x00000004080e7825 */ /* 0x002fce00078e000c */
.L_x_88:
[----:B------:R-:W-:Y:S01]  /*02e0*/  MOV R16, UR5 ;  /* 0x0000000500107c02 */ /* 0x000fe20008000f00 */
[----:B------:R-:W2:Y:S01]  /*02f0*/  LDG.E R20, desc[UR8][R14.64] ;  /* 0x000000080e147981 */ /* 0x000ea2000c1e1900 */
[----:B------:R-:W-:-:S03]  /*0300*/  MOV R17, UR6 ;  /* 0x0000000600117c02 */ /* 0x000fc60008000f00 */
[----:B------:R-:W-:-:S05]  /*0310*/  IMAD.WIDE R16, R10, 0x4, R16 ;  /* 0x000000040a107825 */ /* 0x000fca00078e0210 */
[----:B------:R-:W2:Y:S01]  /*0320*/  LDG.E R19, desc[UR8][R16.64+-0x10] ;  /* 0xfffff00810137981 */ /* 0x000ea2000c1e1900 */
[----:B------:R-:W-:-:S03]  /*0330*/  IMAD.WIDE.U32 R22, R11, 0x4, R12 ;  /* 0x000000040b167825 */ /* 0x000fc600078e000c */
[----:B------:R-:W3:Y:S04]  /*0340*/  LDG.E R21, desc[UR8][R16.64+-0x8] ;  /* 0xfffff80810157981 */ /* 0x000ee8000c1e1900 */
[----:B------:R-:W4:Y:S01]  /*0350*/  LDG.E R22, desc[UR8][R22.64] ;  /* 0x0000000816167981 */ /* 0x000f22000c1e1900 */
[----:B--2---:R-:W-:-:S03]  /*0360*/  FFMA R19, R19, R20, R18 ;  /* 0x0000001413137223 */ /* 0x004fc60000000012 */
[----:B------:R-:W4:Y:S02]  /*0370*/  LDG.E R18, desc[UR8][R16.64+-0xc] ;  /* 0xfffff40810127981 */ /* 0x000f24000c1e1900 */
[----:B----4-:R-:W-:Y:S01]  /*0380*/  FFMA R20, R18, R22, R19 ;  /* 0x0000001612147223 */ /* 0x010fe20000000013 */
[----:B------:R-:W-:-:S06]  /*0390*/  IMAD.WIDE.U32 R18, R9, 0x4, R12 ;  /* 0x0000000409127825 */ /* 0x000fcc00078e000c */
[----:B------:R-:W3:Y:S04]  /*03a0*/  LDG.E R18, desc[UR8][R18.64] ;  /* 0x0000000812127981 */ /* 0x000ee8000c1e1900 */
[----:B------:R-:W2:Y:S01]  /*03b0*/  LDG.E R19, desc[UR8][R16.64+-0x4] ;  /* 0xfffffc0810137981 */ /* 0x000ea2000c1e1900 */
[----:B---3--:R-:W-:Y:S01]  /*03c0*/  FFMA R18, R21, R18, R20 ;  /* 0x0000001215127223 */ /* 0x008fe20000000014 */
[----:B------:R-:W-:-:S06]  /*03d0*/  IMAD.WIDE.U32 R20, R25, 0x4, R12 ;  /* 0x0000000419147825 */ /* 0x000fcc00078e000c */
[----:B------:R-:W2:Y:S01]  /*03e0*/  LDG.E R20, desc[UR8][R20.64] ;  /* 0x0000000814147981 */ /* 0x000ea2000c1e1900 */
[----:B------:R-:W-:-:S06]  /*03f0*/  IMAD.WIDE.U32 R22, R27, 0x4, R12 ;  /* 0x000000041b167825 */ /* 0x000fcc00078e000c */
[----:B------:R-:W3:Y:S01]  /*0400*/  LDG.E R22, desc[UR8][R22.64] ;  /* 0x0000000816167981 */ /* 0x000ee2000c1e1900 */
[----:B--2---:R-:W-:-:S03]  /*0410*/  FFMA R18, R19, R20, R18 ;  /* 0x0000001413127223 */ /* 0x004fc60000000012 */
[----:B------:R-:W3:Y:S02]  /*0420*/  LDG.E R19, desc[UR8][R16.64] ;  /* 0x0000000810137981 */ /* 0x000ee4000c1e1900 */
[----:B---3--:R-:W-:Y:S01]  /*0430*/  FFMA R22, R19, R22, R18 ;  /* 0x0000001613167223 */ /* 0x008fe20000000012 */
[----:B------:R-:W-:-:S06]  /*0440*/  IMAD.WIDE.U32 R18, R29, 0x4, R12 ;  /* 0x000000041d127825 */ /* 0x000fcc00078e000c */
[----:B------:R-:W2:Y:S04]  /*0450*/  LDG.E R18, desc[UR8][R18.64] ;  /* 0x0000000812127981 */ /* 0x000ea8000c1e1900 */
[----:B------:R-:W2:Y:S01]  /*0460*/  LDG.E R19, desc[UR8][R16.64+0x4] ;  /* 0x0000040810137981 */ /* 0x000ea2000c1e1900 */
[----:B------:R-:W-:-:S06]  /*0470*/  IMAD.WIDE.U32 R20, R26, 0x4, R12 ;  /* 0x000000041a147825 */ /* 0x000fcc00078e000c */
[----:B------:R-:W3:Y:S01]  /*0480*/  LDG.E R20, desc[UR8][R20.64] ;  /* 0x0000000814147981 */ /* 0x000ee2000c1e1900 */
[----:B--2---:R-:W-:-:S03]  /*0490*/  FFMA R18, R19, R18, R22 ;  /* 0x0000001213127223 */ /* 0x004fc60000000016 */
[----:B------:R-:W3:Y:S01]  /*04a0*/  LDG.E R19, desc[UR8][R16.64+0x8] ;  /* 0x0000080810137981 */ /* 0x000ee2000c1e1900 */
[----:B------:R-:W-:-:S06]  /*04b0*/  IMAD.WIDE.U32 R22, R28, 0x4, R12 ;  /* 0x000000041c167825 */ /* 0x000fcc00078e000c */
[----:B------:R-:W2:Y:S01]  /*04c0*/  LDG.E R22, desc[UR8][R22.64] ;  /* 0x0000000816167981 */ /* 0x000ea2000c1e1900 */
[----:B------:R-:W-:-:S04]  /*04d0*/  IADD3 R24, PT, PT, R24, 0x8, RZ ;  /* 0x0000000818187810 */ /* 0x000fc80007ffe0ff */
[----:B------:R-:W-:Y:S01]  /*04e0*/  ISETP.NE.AND P1, PT, R24, RZ, PT ;  /* 0x000000ff1800720c */ /* 0x000fe20003f25270 */
[----:B---3--:R-:W-:Y:S02]  /*04f0*/  FFMA R18, R19, R20, R18 ;  /* 0x0000001413127223 */ /* 0x008fe40000000012 */
[----:B------:R-:W2:Y:S01]  /*0500*/  LDG.E R19, desc[UR8][R16.64+0xc] ;  /* 0x00000c0810137981 */ /* 0x000ea2000c1e1900 */
[C---:B------:R-:W-:Y:S01]  /*0510*/  IADD3 R11, PT, PT, R4.reuse, R11, RZ ;  /* 0x0000000b040b7210 */ /* 0x040fe20007ffe0ff */
[C---:B------:R-:W-:Y:S01]  /*0520*/  IMAD.IADD R25, R4.reuse, 0x1, R25 ;  /* 0x0000000104197824 */ /* 0x040fe200078e0219 */
[C---:B------:R-:W-:Y:S01]  /*0530*/  IADD3 R9, PT, PT, R4.reuse, R9, RZ ;  /* 0x0000000904097210 */ /* 0x040fe20007ffe0ff */
[C---:B------:R-:W-:Y:S01]  /*0540*/  IMAD.WIDE.U32 R14, R4.reuse, 0x4, R14 ;  /* 0x00000004040e7825 */ /* 0x040fe200078e000e */
[C---:B------:R-:W-:Y:S02]  /*0550*/  IADD3 R27, PT, PT, R4.reuse, R27, RZ ;  /* 0x0000001b041b7210 */ /* 0x040fe40007ffe0ff */
[----:B------:R-:W-:-:S02]  /*0560*/  IADD3 R29, PT, PT, R4, R29, RZ ;  /* 0x0000001d041d7210 */ /* 0x000fc40007ffe0ff */
[C---:B------:R-:W-:Y:S02]  /*0570*/  IADD3 R26, PT, PT, R4.reuse, R26, RZ ;  /* 0x0000001a041a7210 */ /* 0x040fe40007ffe0ff */
[----:B------:R-:W-:Y:S02]  /*0580*/  IADD3 R28, PT, PT, R4, R28, RZ ;  /* 0x0000001c041c7210 */ /* 0x000fe40007ffe0ff */
[----:B------:R-:W-:Y:S01]  /*0590*/  IADD3 R10, PT, PT, R10, 0x8, RZ ;  /* 0x000000080a0a7810 */ /* 0x000fe20007ffe0ff */
[----:B--2---:R-:W-:Y:S01]  /*05a0*/  FFMA R18, R19, R22, R18 ;  /* 0x0000001613127223 */ /* 0x004fe20000000012 */
[----:B------:R-:W-:Y:S06]  /*05b0*/  @P1 BRA `(.L_x_88) ;  /* 0xfffffffc00481947 */ /* 0x000fec000383ffff */
[----:B------:R-:W-:-:S07]  /*05c0*/  LOP3.LUT R9, R7, 0x7ffffff8, RZ, 0xc0, !PT ;  /* 0x7ffffff807097812 */ /* 0x000fce00078ec0ff */
.L_x_87:
[----:B------:R-:W0:Y:S02]  /*05d0*/  LDCU UR4, c[0x0][0x398] ;  /* 0x00007300ff0477ac */ /* 0x000e240008000800 */
[----:B0-----:R-:W-:-:S04]  /*05e0*/  ULOP3.LUT UR4, UR4, 0x7, URZ, 0xc0, !UPT ;  /* 0x0000000704047892 */ /* 0x001fc8000f8ec0ff */
[----:B------:R-:W-:-:S09]  /*05f0*/  UISETP.NE.AND UP0, UPT, UR4, URZ, UPT ;  /* 0x000000ff0400728c */ /* 0x000fd2000bf05270 */
[----:B------:R-:W-:Y:S05]  /*0600*/  BRA.U !UP0, `(.L_x_89) ;  /* 0x0000000108f07547 */ /* 0x000fea000b800000 */
[----:B------:R-:W-:Y:S01]  /*0610*/  UIADD3 UR4, UPT, UPT, UR4, -0x1, URZ ;  /* 0xffffffff04047890 */ /* 0x000fe2000fffe0ff */
[----:B------:R-:W-:-:S03]  /*0620*/  ISETP.NE.AND P1, PT, R2, RZ, PT ;  /* 0x000000ff0200720c */ /* 0x000fc60003f25270 */
[----:B------:R-:W-:-:S09]  /*0630*/  UISETP.GE.U32.AND UP0, UPT, UR4, 0x3, UPT ;  /* 0x000000030400788c */ /* 0x000fd2000bf06070 */
[----:B------:R-:W-:Y:S05]  /*0640*/  BRA.U !UP0, `(.L_x_90) ;  /* 0x0000000108687547 */ /* 0x000fea000b800000 */
[----:B------:R-:W0:Y:S01]  /*0650*/  LDC R22, c[0x0][0x39c] ;  /* 0x0000e700ff167b82 */ /* 0x000e220000000800 */
[----:B------:R-:W-:-:S07]  /*0660*/  IMAD.IADD R15, R6, 0x1, R9 ;  /* 0x00000001060f7824 */ /* 0x000fce00078e0209 */
[----:B------:R-:W1:Y:S08]  /*0670*/  LDC.64 R12, c[0x0][0x388] ;  /* 0x0000e200ff0c7b82 */ /* 0x000e700000000a00 */
[----:B------:R-:W2:Y:S01]  /*0680*/  LDC.64 R10, c[0x0][0x380] ;  /* 0x0000e000ff0a7b82 */ /* 0x000ea20000000a00 */
[----:B0-----:R-:W-:-:S05]  /*0690*/  IMAD R17, R9, R22, R8 ;  /* 0x0000001609117224 */ /* 0x001fca00078e0208 */
[C---:B------:R-:W-:Y:S01]  /*06a0*/  IADD3 R19, PT, PT, R17.reuse, R22, RZ ;  /* 0x0000001611137210 */ /* 0x040fe20007ffe0ff */
[----:B-1----:R-:W-:-:S03]  /*06b0*/  IMAD.WIDE.U32 R16, R17, 0x4, R12 ;  /* 0x0000000411107825 */ /* 0x002fc600078e000c */
[-C--:B------:R-:W-:Y:S01]  /*06c0*/  IADD3 R23, PT, PT, R19, R22.reuse, RZ ;  /* 0x0000001613177210 */ /* 0x080fe20007ffe0ff */
[----:B--2---:R-:W-:Y:S02]  /*06d0*/  IMAD.WIDE R10, R15, 0x4, R10 ;  /* 0x000000040f0a7825 */ /* 0x004fe400078e020a */
[----:B------:R-:W2:Y:S02]  /*06e0*/  LDG.E R16, desc[UR8][R16.64] ;  /* 0x0000000810107981 */ /* 0x000ea4000c1e1900 */
[--C-:B------:R-:W-:Y:S01]  /*06f0*/  IMAD.WIDE.U32 R14, R19, 0x4, R12.reuse ;  /* 0x00000004130e7825 */ /* 0x100fe200078e000c */
[C---:B------:R-:W-:Y:S01]  /*0700*/  IADD3 R25, PT, PT, R23.reuse, R22, RZ ;  /* 0x0000001617197210 */ /* 0x040fe20007ffe0ff */
[----:B------:R-:W2:Y:S02]  /*0710*/  LDG.E R19, desc[UR8][R10.64] ;  /* 0x000000080a137981 */ /* 0x000ea4000c1e1900 */
[--C-:B------:R-:W-:Y:S02]  /*0720*/  IMAD.WIDE.U32 R20, R23, 0x4, R12.reuse ;  /* 0x0000000417147825 */ /* 0x100fe400078e000c */
[----:B------:R-:W3:Y:S02]  /*0730*/  LDG.E R14, desc[UR8][R14.64] ;  /* 0x000000080e0e7981 */ /* 0x000ee4000c1e1900 */
[----:B------:R-:W-:-:S02]  /*0740*/  IMAD.WIDE.U32 R12, R25, 0x4, R12 ;  /* 0x00000004190c7825 */ /* 0x000fc400078e000c */
[----:B------:R-:W3:Y:S04]  /*0750*/  LDG.E R23, desc[UR8][R10.64+0x4] ;  /* 0x000004080a177981 */ /* 0x000ee8000c1e1900 */
[----:B------:R-:W4:Y:S04]  /*0760*/  LDG.E R20, desc[UR8][R20.64] ;  /* 0x0000000814147981 */ /* 0x000f28000c1e1900 */
[----:B------:R-:W4:Y:S04]  /*0770*/  LDG.E R25, desc[UR8][R10.64+0x8] ;  /* 0x000008080a197981 */ /* 0x000f28000c1e1900 */
[----:B------:R-:W5:Y:S04]  /*0780*/  LDG.E R27, desc[UR8][R10.64+0xc] ;  /* 0x00000c080a1b7981 */ /* 0x000f68000c1e1900 */
[----:B------:R-:W5:Y:S01]  /*0790*/  LDG.E R12, desc[UR8][R12.64] ;  /* 0x000000080c0c7981 */ /* 0x000f62000c1e1900 */
[----:B------:R-:W-:Y:S01]  /*07a0*/  IADD3 R9, PT, PT, R9, 0x4, RZ ;  /* 0x0000000409097810 */ /* 0x000fe20007ffe0ff */
[----:B--2---:R-:W-:-:S04]  /*07b0*/  FFMA R16, R19, R16, R18 ;  /* 0x0000001013107223 */ /* 0x004fc80000000012 */
[----:B---3--:R-:W-:-:S04]  /*07c0*/  FFMA R16, R23, R14, R16 ;  /* 0x0000000e17107223 */ /* 0x008fc80000000010 */
[----:B----4-:R-:W-:-:S04]  /*07d0*/  FFMA R16, R25, R20, R16 ;  /* 0x0000001419107223 */ /* 0x010fc80000000010 */
[----:B-----5:R-:W-:-:S07]  /*07e0*/  FFMA R18, R27, R12, R16 ;  /* 0x0000000c1b127223 */ /* 0x020fce0000000010 */
.L_x_90:
[----:B------:R-:W-:Y:S05]  /*07f0*/  @!P1 BRA `(.L_x_89) ;  /* 0x0000000000749947 */ /* 0x000fea0003800000 */
[----:B------:R-:W-:Y:S01]  /*0800*/  ISETP.NE.AND P1, PT, R2, 0x1, PT ;  /* 0x000000010200780c */ /* 0x000fe20003f25270 */
[----:B------:R-:W0:Y:S01]  /*0810*/  LDC.64 R10, c[0x0][0x388] ;  /* 0x0000e200ff0a7b82 */ /* 0x000e220000000a00 */
[----:B------:R-:W-:-:S04]  /*0820*/  LOP3.LUT R7, R7, 0x1, RZ, 0xc0, !PT ;  /* 0x0000000107077812 */ /* 0x000fc800078ec0ff */
[----:B------:R-:W-:-:S03]  /*0830*/  ISETP.NE.U32.AND P2, PT, R7, 0x1, PT ;  /* 0x000000010700780c */ /* 0x000fc60003f45070 */
[----:B------:R-:W1:Y:S04]  /*0840*/  LDC.64 R20, c[0x0][0x380] ;  /* 0x0000e000ff147b82 */ /* 0x000e680000000a00 */
[----:B------:R-:W-:-:S04]  /*0850*/  @P1 IADD3 R19, PT, PT, R6, R9, RZ ;  /* 0x0000000906131210 */ /* 0x000fc80007ffe0ff */
[----:B------:R-:W2:Y:S08]  /*0860*/  @P1 LDC R16, c[0x0][0x39c] ;  /* 0x0000e700ff101b82 */ /* 0x000eb00000000800 */
[----:B------:R-:W3:Y:S08]  /*0870*/  @!P2 LDC R7, c[0x0][0x39c] ;  /* 0x0000e700ff07ab82 */ /* 0x000ef00000000800 */
[----:B------:R-:W4:Y:S01]  /*0880*/  LDC.64 R12, c[0x0][0x380] ;  /* 0x0000e000ff0c7b82 */ /* 0x000f220000000a00 */
[----:B-1----:R-:W-:-:S05]  /*0890*/  @P1 IMAD.WIDE R20, R19, 0x4, R20 ;  /* 0x0000000413141825 */ /* 0x002fca00078e0214 */
[----:B------:R-:W5:Y:S02]  /*08a0*/  @P1 LDG.E R22, desc[UR8][R20.64+0x4] ;  /* 0x0000040814161981 */ /* 0x000f64000c1e1900 */
[----:B------:R-:W1:Y:S01]  /*08b0*/  LDC.64 R14, c[0x0][0x388] ;  /* 0x0000e200ff0e7b82 */ /* 0x000e620000000a00 */
[C---:B--2---:R-:W-:Y:S01]  /*08c0*/  @P1 IMAD R17, R9.reuse, R16, R8 ;  /* 0x0000001009111224 */ /* 0x044fe200078e0208 */
[----:B------:R-:W-:-:S03]  /*08d0*/  @P1 IADD3 R9, PT, PT, R9, 0x2, RZ ;  /* 0x0000000209091810 */ /* 0x000fc60007ffe0ff */
[C---:B------:R-:W-:Y:S01]  /*08e0*/  @P1 IMAD.IADD R23, R17.reuse, 0x1, R16 ;  /* 0x0000000111171824 */ /* 0x040fe200078e0210 */
[----:B------:R-:W-:Y:S01]  /*08f0*/  @!P2 IADD3 R19, PT, PT, R6, R9, RZ ;  /* 0x000000090613a210 */ /* 0x000fe20007ffe0ff */
[----:B0-----:R-:W-:-:S04]  /*0900*/  @P1 IMAD.WIDE.U32 R16, R17, 0x4, R10 ;  /* 0x0000000411101825 */ /* 0x001fc800078e000a */
[----:B------:R-:W-:Y:S02]  /*0910*/  @P1 IMAD.WIDE.U32 R10, R23, 0x4, R10 ;  /* 0x00000004170a1825 */ /* 0x000fe400078e000a */
[----:B------:R-:W2:Y:S02]  /*0920*/  @P1 LDG.E R17, desc[UR8][R16.64] ;  /* 0x0000000810111981 */ /* 0x000ea4000c1e1900 */
[----:B---3--:R-:W-:Y:S02]  /*0930*/  @!P2 IMAD R7, R9, R7, R8 ;  /* 0x000000070907a224 */ /* 0x008fe400078e0208 */
[----:B------:R-:W2:Y:S01]  /*0940*/  @P1 LDG.E R9, desc[UR8][R20.64] ;  /* 0x0000000814091981 */ /* 0x000ea2000c1e1900 */
[----:B----4-:R-:W-:-:S03]  /*0950*/  @!P2 IMAD.WIDE R12, R19, 0x4, R12 ;  /* 0x00000004130ca825 */ /* 0x010fc600078e020c */
[----:B------:R-:W5:Y:S01]  /*0960*/  @P1 LDG.E R10, desc[UR8][R10.64] ;  /* 0x000000080a0a1981 */ /* 0x000f62000c1e1900 */
[----:B-1----:R-:W-:-:S03]  /*0970*/  @!P2 IMAD.WIDE.U32 R14, R7, 0x4, R14 ;  /* 0x00000004070ea825 */ /* 0x002fc600078e000e */
[----:B------:R-:W3:Y:S04]  /*0980*/  @!P2 LDG.E R13, desc[UR8][R12.64] ;  /* 0x000000080c0da981 */ /* 0x000ee8000c1e1900 */
[----:B------:R-:W3:Y:S01]  /*0990*/  @!P2 LDG.E R14, desc[UR8][R14.64] ;  /* 0x000000080e0ea981 */ /* 0x000ee2000c1e1900 */
[----:B--2---:R-:W-:-:S04]  /*09a0*/  @P1 FFMA R9, R9, R17, R18 ;  /* 0x0000001109091223 */ /* 0x004fc80000000012 */
[----:B-----5:R-:W-:-:S04]  /*09b0*/  @P1 FFMA R18, R22, R10, R9 ;  /* 0x0000000a16121223 */ /* 0x020fc80000000009 */
[----:B---3--:R-:W-:-:S07]  /*09c0*/  @!P2 FFMA R18, R13, R14, R18 ;  /* 0x0000000e0d12a223 */ /* 0x008fce0000000012 */
.L_x_89:
[----:B------:R-:W0:Y:S01]  /*09d0*/  LDC.64 R10, c[0x0][0x390] ;  /* 0x0000e400ff0a7b82 */ /* 0x000e220000000a00 */
[----:B------:R-:W1:Y:S02]  /*09e0*/  LDCU UR4, c[0x0][0x39c] ;  /* 0x00007380ff0477ac */ /* 0x000e640008000800 */
[----:B-1----:R-:W-:Y:S01]  /*09f0*/  IMAD R7, R5, UR4, R8 ;  /* 0x0000000405077c24 */ /* 0x002fe2000f8e0208 */
[----:B------:R-:W-:-:S03]  /*0a00*/  IADD3 R8, PT, PT, R8, 0x1, RZ ;  /* 0x0000000108087810 */ /* 0x000fc60007ffe0ff */
[----:B0-----:R-:W-:Y:S01]  /*0a10*/  IMAD.WIDE R10, R7, 0x4, R10 ;  /* 0x00000004070a7825 */ /* 0x001fe200078e020a */
[----:B------:R-:W-:-:S04]  /*0a20*/  ISETP.NE.AND P1, PT, R8, UR4, PT ;  /* 0x0000000408007c0c */ /* 0x000fc8000bf25270 */
[----:B------:R0:W-:Y:S09]  /*0a30*/  STG.E desc[UR8][R10.64], R18 ;  /* 0x000000120a007986 */ /* 0x0001f2000c101908 */
[----:B------:R-:W-:Y:S05]  /*0a40*/  @P1 BRA `(.L_x_91) ;  /* 0xfffffff400d81947 */ /* 0x000fea000383ffff */
[----:B------:R-:W-:Y:S05]  /*0a50*/  @!P0 BRA `(.L_x_92) ;  /* 0xfffffff400bc8947 */ /* 0x000fea000383ffff */
[----:B------:R-:W-:Y:S05]  /*0a60*/  EXIT ;  /* 0x000000000000794d */ /* 0x000fea0003800000 */
.L_x_86:
[C---:B------:R-:W-:Y:S02]  /*0a70*/  LOP3.LUT R12, R4.reuse, 0x7, RZ, 0xc0, !PT ;  /* 0x00000007040c7812 */ /* 0x040fe400078ec0ff */
[----:B------:R-:W-:Y:S02]  /*0a80*/  LOP3.LUT R13, R4, 0x3, RZ, 0xc0, !PT ;  /* 0x00000003040d7812 */ /* 0x000fe400078ec0ff */
[----:B------:R-:W-:-:S04]  /*0a90*/  IADD3 R2, PT, PT, R12, -0x1, RZ ;  /* 0xffffffff0c027810 */ /* 0x000fc80007ffe0ff */
[----:B------:R-:W-:Y:S02]  /*0aa0*/  ISETP.GE.U32.AND P0, PT, R2, 0x3, PT ;  /* 0x000000030200780c */ /* 0x000fe40003f06070 */
[----:B------:R-:W-:-:S11]  /*0ab0*/  LOP3.LUT R2, R4, 0x7ffffff8, RZ, 0xc0, !PT ;  /* 0x7ffffff804027812 */ /* 0x000fd600078ec0ff */
.L_x_97:
[----:B0-----:R-:W0:Y:S01]  /*0ac0*/  LDC R10, c[0x0][0x39c] ;  /* 0x0000e700ff0a7b82 */ /* 0x001e220000000800 */
[----:B------:R-:W-:Y:S01]  /*0ad0*/  MOV R11, R0 ;  /* 0x00000000000b7202 */ /* 0x000fe20000000f00 */
[----:B------:R-:W-:Y:S02]  /*0ae0*/  VIADD R0, R0, 0x1 ;  /* 0x0000000100007836 */ /* 0x000fe40000000000 */
[----:B--2---:R-:W-:-:S03]  /*0af0*/  HFMA2 R6, -RZ, RZ, 0, 0 ;  /* 0x00000000ff067431 */ /* 0x004fc600000001ff */
[----:B------:R-:W-:Y:S02]  /*0b00*/  ISETP.GE.AND P1, PT, R0, R3, PT ;  /* 0x000000030000720c */ /* 0x000fe40003f26270 */
[----:B0-----:R-:W-:-:S13]  /*0b10*/  ISETP.GE.U32.AND P2, PT, R10, 0x8, PT ;  /* 0x000000080a00780c */ /* 0x001fda0003f46070 */
[----:B-1----:R-:W-:Y:S05]  /*0b20*/  @!P2 BRA `(.L_x_93) ;  /* 0x000000000040a947 */ /* 0x002fea0003800000 */
[----:B------:R-:W0:Y:S01]  /*0b30*/  LDC.64 R6, c[0x0][0x390] ;  /* 0x0000e400ff067b82 */ /* 0x000e220000000a00 */
[----:B------:R-:W-:-:S07]  /*0b40*/  MOV R9, RZ ;  /* 0x000000ff00097202 */ /* 0x000fce0000000f00 */
.L_x_94:
[----:B-1----:R-:W-:Y:S01]  /*0b50*/  IMAD R5, R11, R10, R9 ;  /* 0x0000000a0b057224 */ /* 0x002fe200078e0209 */
[----:B------:R-:W-:-:S03]  /*0b60*/  IADD3 R9, PT, PT, R9, 0x8, RZ ;  /* 0x0000000809097810 */ /* 0x000fc60007ffe0ff */
[----:B0-----:R-:W-:Y:S01]  /*0b70*/  IMAD.WIDE R4, R5, 0x4, R6 ;  /* 0x0000000405047825 */ /* 0x001fe200078e0206 */
[----:B------:R-:W-:-:S04]  /*0b80*/  ISETP.NE.AND P2, PT, R9, R2, PT ;  /* 0x000000020900720c */ /* 0x000fc80003f45270 */
[----:B------:R1:W-:Y:S04]  /*0b90*/  STG.E desc[UR8][R4.64], RZ ;  /* 0x000000ff04007986 */ /* 0x0003e8000c101908 */
[----:B------:R1:W-:Y:S04]  /*0ba0*/  STG.E desc[UR8][R4.64+0x4], RZ ;  /* 0x000004ff04007986 */ /* 0x0003e8000c101908 */
[----:B------:R1:W-:Y:S04]  /*0bb0*/  STG.E desc[UR8][R4.64+0x8], RZ ;  /* 0x000008ff04007986 */ /* 0x0003e8000c101908 */
[----:B------:R1:W-:Y:S04]  /*0bc0*/  STG.E desc[UR8][R4.64+0xc], RZ ;  /* 0x00000cff04007986 */ /* 0x0003e8000c101908 */
[----:B------:R1:W-:Y:S04]  /*0bd0*/  STG.E desc[UR8][R4.64+0x10], RZ ;  /* 0x000010ff04007986 */ /* 0x0003e8000c101908 */
[----:B------:R1:W-:Y:S04]  /*0be0*/  STG.E desc[UR8][R4.64+0x14], RZ ;  /* 0x000014ff04007986 */ /* 0x0003e8000c101908 */
[----:B------:R1:W-:Y:S04]  /*0bf0*/  STG.E desc[UR8][R4.64+0x18], RZ ;  /* 0x000018ff04007986 */ /* 0x0003e8000c101908 */
[----:B------:R1:W-:Y:S01]  /*0c00*/  STG.E desc[UR8][R4.64+0x1c], RZ ;  /* 0x00001cff04007986 */ /* 0x0003e2000c101908 */
[----:B------:R-:W-:Y:S05]  /*0c10*/  @P2 BRA `(.L_x_94) ;  /* 0xfffffffc00cc2947 */ /* 0x000fea000383ffff */
[----:B------:R-:W-:-:S07]  /*0c20*/  MOV R6, R2 ;  /* 0x0000000200067202 */ /* 0x000fce0000000f00 */
.L_x_93:
[----:B------:R-:W-:-:S13]  /*0c30*/  ISETP.NE.AND P2, PT, R12, RZ, PT ;  /* 0x000000ff0c00720c */ /* 0x000fda0003f45270 */
[----:B------:R-:W-:Y:S05]  /*0c40*/  @!P2 BRA `(.L_x_95) ;  /* 0x00000000005ca947 */ /* 0x000fea0003800000 */
[----:B------:R-:W-:Y:S01]  /*0c50*/  ISETP.NE.AND P2, PT, R13, RZ, PT ;  /* 0x000000ff0d00720c */ /* 0x000fe20003f45270 */
[----:B------:R-:W-:-:S12]  /*0c60*/  @!P0 BRA `(.L_x_96) ;  /* 0x0000000000208947 */ /* 0x000fd80003800000 */
[----:B-1----:R-:W0:Y:S01]  /*0c70*/  LDC.64 R4, c[0x0][0x390] ;  /* 0x0000e400ff047b82 */ /* 0x002e220000000a00 */
[----:B------:R-:W-:Y:S01]  /*0c80*/  IMAD R7, R11, R10, R6 ;  /* 0x0000000a0b077224 */ /* 0x000fe200078e0206 */
[----:B------:R-:W-:-:S03]  /*0c90*/  IADD3 R6, PT, PT, R6, 0x4, RZ ;  /* 0x0000000406067810 */ /* 0x000fc60007ffe0ff */
[----:B0-----:R-:W-:-:S05]  /*0ca0*/  IMAD.WIDE R4, R7, 0x4, R4 ;  /* 0x0000000407047825 */ /* 0x001fca00078e0204 */
[----:B------:R0:W-:Y:S04]  /*0cb0*/  STG.E desc[UR8][R4.64], RZ ;  /* 0x000000ff04007986 */ /* 0x0001e8000c101908 */
[----:B------:R0:W-:Y:S04]  /*0cc0*/  STG.E desc[UR8][R4.64+0x4], RZ ;  /* 0x000004ff04007986 */ /* 0x0001e8000c101908 */
[----:B------:R0:W-:Y:S04]  /*0cd0*/  STG.E desc[UR8][R4.64+0x8], RZ ;  /* 0x000008ff04007986 */ /* 0x0001e8000c101908 */
[----:B------:R0:W-:Y:S02]  /*0ce0*/  STG.E desc[UR8][R4.64+0xc], RZ ;  /* 0x00000cff04007986 */ /* 0x0001e4000c101908 */
.L_x_96:
[----:B------:R-:W-:Y:S05]  /*0cf0*/  @!P2 BRA `(.L_x_95) ;  /* 0x000000000030a947 */ /* 0x000fea0003800000 */
[----:B------:R-:W-:Y:S02]  /*0d00*/  ISETP.NE.AND P2, PT, R13, 0x1, PT ;  /* 0x000000010d00780c */ /* 0x000fe40003f45270 */
[----:B------:R-:W-:-:S11]  /*0d10*/  LOP3.LUT P3, RZ, R10, 0x1, RZ, 0xc0, !PT ;  /* 0x000000010aff7812 */ /* 0x000fd6000786c0ff */
[----:B01----:R-:W0:Y:S01]  /*0d20*/  @P2 LDC.64 R4, c[0x0][0x390] ;  /* 0x0000e400ff042b82 */ /* 0x003e220000000a00 */
[----:B------:R-:W-:Y:S01]  /*0d30*/  @P2 IMAD R7, R11, R10, R6 ;  /* 0x0000000a0b072224 */ /* 0x000fe200078e0206 */
[----:B------:R-:W-:-:S05]  /*0d40*/  @P2 IADD3 R6, PT, PT, R6, 0x2, RZ ;  /* 0x0000000206062810 */ /* 0x000fca0007ffe0ff */
[----:B------:R-:W-:Y:S01]  /*0d50*/  @P3 IMAD R11, R11, R10, R6 ;  /* 0x0000000a0b0b3224 */ /* 0x000fe200078e0206 */
[----:B------:R-:W1:Y:S01]  /*0d60*/  @P3 LDC.64 R8, c[0x0][0x390] ;  /* 0x0000e400ff083b82 */ /* 0x000e620000000a00 */
[----:B0-----:R-:W-:-:S05]  /*0d70*/  @P2 IMAD.WIDE R6, R7, 0x4, R4 ;  /* 0x0000000407062825 */ /* 0x001fca00078e0204 */
[----:B------:R2:W-:Y:S01]  /*0d80*/  @P2 STG.E desc[UR8][R6.64], RZ ;  /* 0x000000ff06002986 */ /* 0x0005e2000c101908 */
[----:B-1----:R-:W-:-:S03]  /*0d90*/  @P3 IMAD.WIDE R4, R11, 0x4, R8 ;  /* 0x000000040b043825 */ /* 0x002fc600078e0208 */
[----:B------:R2:W-:Y:S04]  /*0da0*/  @P2 STG.E desc[UR8][R6.64+0x4], RZ ;  /* 0x000004ff06002986 */ /* 0x0005e8000c101908 */
[----:B------:R2:W-:Y:S02]  /*0db0*/  @P3 STG.E desc[UR8][R4.64], RZ ;  /* 0x000000ff04003986 */ /* 0x0005e4000c101908 */
.L_x_95:
[----:B------:R-:W-:Y:S05]  /*0dc0*/  @!P1 BRA `(.L_x_97) ;  /* 0xfffffffc003c9947 */ /* 0x000fea000383ffff */
[----:B------:R-:W-:Y:S05]  /*0dd0*/  EXIT ;  /* 0x000000000000794d */ /* 0x000fea0003800000 */
.L_x_98:
        /* <DEDUP_REMOVED lines=10> */
.L_x_148:


//--------------------- .text._Z15naive_nrow_gemmPfS_S_ffiiii --------------------------
	.section	.text._Z15naive_nrow_gemmPfS_S_ffiiii,"ax",@progbits
	.align	128
        .global         _Z15naive_nrow_gemmPfS_S_ffiiii
        .type           _Z15naive_nrow_gemmPfS_S_ffiiii,@function
        .size           _Z15naive_nrow_gemmPfS_S_ffiiii,(.L_x_149 - _Z15naive_nrow_gemmPfS_S_ffiiii)
        .other          _Z15naive_nrow_gemmPfS_S_ffiiii,@"STO_CUDA_ENTRY STV_DEFAULT"
_Z15naive_nrow_gemmPfS_S_ffiiii:
.text._Z15naive_nrow_gemmPfS_S_ffiiii:
[----:B------:R-:W-:Y:S08]  /*0000*/  LDC R1, c[0x0][0x37c] ;  /* 0x0000df00ff017b82 */ /* 0x000ff00000000800 */
[----:B------:R-:W0:Y:S01]  /*0010*/  LDC R5, c[0x0][0x3a4] ;  /* 0x0000e900ff057b82 */ /* 0x000e220000000800 */
[----:B------:R-:W0:Y:S01]  /*0020*/  LDCU UR5, c[0x0][0x3ac] ;  /* 0x00007580ff0577ac */ /* 0x000e220008000800 */
[----:B------:R-:W1:Y:S01]  /*0030*/  S2R R7, SR_TID.X ;  /* 0x0000000000077919 */ /* 0x000e620000002100 */
[----:B0-----:R-:W-:-:S04]  /*0040*/  VIMNMX R0, PT, PT, R5, UR5, PT ;  /* 0x0000000505007c48 */ /* 0x001fc8000bfe0100 */
[----:B------:R-:W-:Y:S02]  /*0050*/  ISETP.GE.AND P0, PT, R0, 0x1, PT ;  /* 0x000000010000780c */ /* 0x000fe40003f06270 */
[----:B------:R-:W0:Y:S11]  /*0060*/  S2R R0, SR_CTAID.X ;  /* 0x0000000000007919 */ /* 0x000e360000002500 */
        /* <DEDUP_REMOVED lines=10> */
[C---:B------:R-:W-:Y:S02]  /*0110*/  LOP3.LUT R19, R6.reuse, 0xf, RZ, 0xc0, !PT ;  /* 0x0000000f06137812 */ /* 0x040fe400078ec0ff */
[C---:B------:R-:W-:Y:S02]  /*0120*/  LOP3.LUT R21, R6.reuse, 0x7, RZ, 0xc0, !PT ;  /* 0x0000000706157812 */ /* 0x040fe400078ec0ff */
[----:B------:R-:W-:Y:S01]  /*0130*/  LOP3.LUT R6, R6, 0x3, RZ, 0xc0, !PT ;  /* 0x0000000306067812 */ /* 0x000fe200078ec0ff */
[----:B0-----:R-:W-:-:S04]  /*0140*/  UIADD3 UR4, UP0, UPT, UR4, 0x20, URZ ;  /* 0x0000002004047890 */ /* 0x001fc8000ff1e0ff */
[----:B------:R-:W-:-:S12]  /*0150*/  UIADD3.X UR5, UPT, UPT, URZ, UR5, URZ, UP0, !UPT ;  /* 0x00000005ff057290 */ /* 0x000fd800087fe4ff */
.L_x_106:
[----:B0-----:R-:W0:Y:S01]  /*0160*/  LDCU UR8, c[0x0][0x3a8] ;  /* 0x00007500ff0877ac */ /* 0x001e220008000800 */
[----:B------:R-:W-:Y:S02]  /*0170*/  HFMA2 R8, -RZ, RZ, 0, 0 ;  /* 0x00000000ff087431 */ /* 0x000fe400000001ff */
[----:B0-----:R-:W-:-:S07]  /*0180*/  IMAD R9, R7, UR8, RZ ;  /* 0x0000000807097c24 */ /* 0x001fce000f8e02ff */
.L_x_105:
[----:B0-----:R-:W0:Y:S01]  /*0190*/  LDC R5, c[0x0][0x3a8] ;  /* 0x0000ea00ff057b82 */ /* 0x001e220000000800 */
[----:B------:R-:W-:Y:S02]  /*01a0*/  MOV R11, RZ ;  /* 0x000000ff000b7202 */ /* 0x000fe40000000f00 */
[----:B------:R-:W-:Y:S02]  /*01b0*/  MOV R13, RZ ;  /* 0x000000ff000d7202 */ /* 0x000fe40000000f00 */
[----:B0-----:R-:W-:Y:S01]  /*01c0*/  ISETP.GE.U32.AND P0, PT, R5, 0x10, PT ;  /* 0x000000100500780c */ /* 0x001fe20003f06070 */
[----:B------:R-:W-:-:S12]  /*01d0*/  IMAD R10, R8, R5, RZ ;  /* 0x00000005080a7224 */ /* 0x000fd800078e02ff */
[----:B------:R-:W-:Y:S05]  /*01e0*/  @!P0 BRA `(.L_x_100) ;  /* 0x00000004000c8947 */ /* 0x000fea0003800000 */
[----:B------:R-:W0:Y:S01]  /*01f0*/  LDC.64 R2, c[0x0][0x388] ;  /* 0x0000e200ff027b82 */ /* 0x000e220000000a00 */
[----:B------:R-:W-:Y:S02]  /*0200*/  LOP3.LUT R13, R5, 0x7ffffff0, RZ, 0xc0, !PT ;  /* 0x7ffffff0050d7812 */ /* 0x000fe400078ec0ff */
[----:B------:R-:W-:Y:S02]  /*0210*/  MOV R11, RZ ;  /* 0x000000ff000b7202 */ /* 0x000fe40000000f00 */
[----:B------:R-:W-:Y:S02]  /*0220*/  MOV R12, R9 ;  /* 0x00000009000c7202 */ /* 0x000fe40000000f00 */
[----:B------:R-:W-:Y:S01]  /*0230*/  IADD3 R14, PT, PT, -R13, RZ, RZ ;  /* 0x000000ff0d0e7210 */ /* 0x000fe20007ffe1ff */
[----:B0-----:R-:W-:-:S03]  /*0240*/  IMAD.WIDE.U32 R2, R10, 0x4, R2 ;  /* 0x000000040a027825 */ /* 0x001fc600078e0002 */
[----:B------:R-:W-:-:S04]  /*0250*/  IADD3 R16, P0, PT, R2, 0x20, RZ ;  /* 0x0000002002107810 */ /* 0x000fc80007f1e0ff */
[----:B------:R-:W-:-:S09]  /*0260*/  IADD3.X R17, PT, PT, RZ, R3, RZ, P0, !PT ;  /* 0x00000003ff117210 */ /* 0x000fd200007fe4ff */
.L_x_101:
[----:B------:R-:W-:Y:S02]  /*0270*/  MOV R4, UR4 ;  /* 0x0000000400047c02 */ /* 0x000fe40008000f00 */
[----:B------:R-:W-:Y:S02]  /*0280*/  MOV R5, UR5 ;  /* 0x0000000500057c02 */ /* 0x000fe40008000f00 */
[----:B------:R-:W-:Y:S02]  /*0290*/  MOV R2, R16 ;  /* 0x0000001000027202 */ /* 0x000fe40000000f00 */
[----:B------:R-:W-:Y:S01]  /*02a0*/  MOV R3, R17 ;  /* 0x0000001100037202 */ /* 0x000fe20000000f00 */
[----:B------:R-:W-:-:S04]  /*02b0*/  IMAD.WIDE R4, R12, 0x4, R4 ;  /* 0x000000040c047825 */ /* 0x000fc800078e0204 */
[----:B------:R-:W2:Y:S04]  /*02c0*/  LDG.E R24, desc[UR6][R2.64+-0x20] ;  /* 0xffffe00602187981 */ /* 0x000ea8000c1e1900 */
[----:B------:R-:W2:Y:S04]  /*02d0*/  LDG.E R16, desc[UR6][R4.64+-0x20] ;  /* 0xffffe00604107981 */ /* 0x000ea8000c1e1900 */
[----:B------:R-:W3:Y:S04]  /*02e0*/  LDG.E R26, desc[UR6][R2.64+-0x1c] ;  /* 0xffffe406021a7981 */ /* 0x000ee8000c1e1900 */
[----:B------:R-:W3:Y:S04]  /*02f0*/  LDG.E R25, desc[UR6][R4.64+-0x1c] ;  /* 0xffffe40604197981 */ /* 0x000ee8000c1e1900 */
[----:B------:R-:W4:Y:S04]  /*0300*/  LDG.E R22, desc[UR6][R2.64+-0x18] ;  /* 0xffffe80602167981 */ /* 0x000f28000c1e1900 */
[----:B------:R-:W4:Y:S04]  /*0310*/  LDG.E R23, desc[UR6][R4.64+-0x18] ;  /* 0xffffe80604177981 */ /* 0x000f28000c1e1900 */
[----:B------:R-:W5:Y:S04]  /*0320*/  LDG.E R17, desc[UR6][R2.64+-0x14] ;  /* 0xffffec0602117981 */ /* 0x000f68000c1e1900 */
[----:B------:R-:W5:Y:S04]  /*0330*/  LDG.E R20, desc[UR6][R4.64+-0x14] ;  /* 0xffffec0604147981 */ /* 0x000f68000c1e1900 */
[----:B------:R-:W5:Y:S04]  /*0340*/  LDG.E R15, desc[UR6][R2.64+-0x10] ;  /* 0xfffff006020f7981 */ /* 0x000f68000c1e1900 */
[----:B------:R-:W5:Y:S01]  /*0350*/  LDG.E R18, desc[UR6][R4.64+-0x10] ;  /* 0xfffff00604127981 */ /* 0x000f62000c1e1900 */
[----:B--2---:R-:W-:-:S03]  /*0360*/  FFMA R16, R16, R24, R11 ;  /* 0x0000001810107223 */ /* 0x004fc6000000000b */
[----:B------:R-:W2:Y:S04]  /*0370*/  LDG.E R11, desc[UR6][R2.64+-0xc] ;  /* 0xfffff406020b7981 */ /* 0x000ea8000c1e1900 */
[----:B------:R-:W2:Y:S01]  /*0380*/  LDG.E R24, desc[UR6][R2.64] ;  /* 0x0000000602187981 */ /* 0x000ea2000c1e1900 */
[----:B---3--:R-:W-:-:S03]  /*0390*/  FFMA R26, R25, R26, R16 ;  /* 0x0000001a191a7223 */ /* 0x008fc60000000010 */
[----:B------:R-:W2:Y:S01]  /*03a0*/  LDG.E R16, desc[UR6][R4.64+-0xc] ;  /* 0xfffff40604107981 */ /* 0x000ea2000c1e1900 */
[----:B----4-:R-:W-:-:S03]  /*03b0*/  FFMA R25, R23, R22, R26 ;  /* 0x0000001617197223 */ /* 0x010fc6000000001a */
[----:B------:R-:W3:Y:S04]  /*03c0*/  LDG.E R22, desc[UR6][R2.64+-0x8] ;  /* 0xfffff80602167981 */ /* 0x000ee8000c1e1900 */
[----:B------:R-:W3:Y:S01]  /*03d0*/  LDG.E R23, desc[UR6][R4.64+-0x8] ;  /* 0xfffff80604177981 */ /* 0x000ee2000c1e1900 */
[----:B-----5:R-:W-:-:S03]  /*03e0*/  FFMA R25, R20, R17, R25 ;  /* 0x0000001114197223 */ /* 0x020fc60000000019 */
[----:B------:R-:W4:Y:S04]  /*03f0*/  LDG.E R17, desc[UR6][R2.64+-0x4] ;  /* 0xfffffc0602117981 */ /* 0x000f28000c1e1900 */
[----:B------:R-:W4:Y:S01]  /*0400*/  LDG.E R20, desc[UR6][R4.64+-0x4] ;  /* 0xfffffc0604147981 */ /* 0x000f22000c1e1900 */
[----:B------:R-:W-:-:S03]  /*0410*/  FFMA R27, R18, R15, R25 ;  /* 0x0000000f121b7223 */ /* 0x000fc60000000019 */
        /* <DEDUP_REMOVED lines=10> */
[----:B------:R-:W3:Y:S01]  /*04c0*/  LDG.E R20, desc[UR6][R2.64+0xc] ;  /* 0x00000c0602147981 */ /* 0x000ee2000c1e1900 */
[----:B-----5:R-:W-:-:S03]  /*04d0*/  FFMA R24, R25, R24, R22 ;  /* 0x0000001819187223 */ /* 0x020fc60000000016 */
[----:B------:R-:W3:Y:S04]  /*04e0*/  LDG.E R17, desc[UR6][R4.64+0xc] ;  /* 0x00000c0604117981 */ /* 0x000ee8000c1e1900 */
[----:B------:R-:W4:Y:S04]  /*04f0*/  LDG.E R22, desc[UR6][R2.64+0x10] ;  /* 0x0000100602167981 */ /* 0x000f28000c1e1900 */
[----:B------:R-:W4:Y:S01]  /*0500*/  LDG.E R23, desc[UR6][R4.64+0x10] ;  /* 0x0000100604177981 */ /* 0x000f22000c1e1900 */
[----:B------:R-:W-:-:S03]  /*0510*/  FFMA R28, R15, R18, R24 ;  /* 0x000000120f1c7223 */ /* 0x000fc60000000018 */
[----:B------:R-:W5:Y:S04]  /*0520*/  LDG.E R25, desc[UR6][R2.64+0x14] ;  /* 0x0000140602197981 */ /* 0x000f68000c1e1900 */
[----:B------:R-:W5:Y:S04]  /*0530*/  LDG.E R24, desc[UR6][R4.64+0x14] ;  /* 0x0000140604187981 */ /* 0x000f68000c1e1900 */
[----:B------:R-:W5:Y:S04]  /*0540*/  LDG.E R15, desc[UR6][R2.64+0x18] ;  /* 0x00001806020f7981 */ /* 0x000f68000c1e1900 */
[----:B------:R-:W5:Y:S01]  /*0550*/  LDG.E R18, desc[UR6][R4.64+0x18] ;  /* 0x0000180604127981 */ /* 0x000f62000c1e1900 */
[----:B------:R-:W-:-:S04]  /*0560*/  IADD3 R14, PT, PT, R14, 0x10, RZ ;  /* 0x000000100e0e7810 */ /* 0x000fc80007ffe0ff */
[----:B------:R-:W-:Y:S02]  /*0570*/  ISETP.NE.AND P0, PT, R14, RZ, PT ;  /* 0x000000ff0e00720c */ /* 0x000fe40003f05270 */
[----:B------:R-:W-:Y:S01]  /*0580*/  IADD3 R12, PT, PT, R12, 0x10, RZ ;  /* 0x000000100c0c7810 */ /* 0x000fe20007ffe0ff */
[----:B--2---:R-:W-:-:S04]  /*0590*/  FFMA R16, R11, R16, R28 ;  /* 0x000000100b107223 */ /* 0x004fc8000000001c */
[----:B---3--:R-:W-:-:S04]  /*05a0*/  FFMA R16, R17, R20, R16 ;  /* 0x0000001411107223 */ /* 0x008fc80000000010 */
[----:B----4-:R-:W-:Y:S01]  /*05b0*/  FFMA R23, R23, R22, R16 ;  /* 0x0000001617177223 */ /* 0x010fe20000000010 */
[----:B------:R-:W-:-:S03]  /*05c0*/  IADD3 R16, P1, PT, R2, 0x40, RZ ;  /* 0x0000004002107810 */ /* 0x000fc60007f3e0ff */
[----:B-----5:R-:W-:Y:S01]  /*05d0*/  FFMA R23, R24, R25, R23 ;  /* 0x0000001918177223 */ /* 0x020fe20000000017 */
[----:B------:R-:W-:-:S03]  /*05e0*/  IADD3.X R17, PT, PT, RZ, R3, RZ, P1, !PT ;  /* 0x00000003ff117210 */ /* 0x000fc60000ffe4ff */
[----:B------:R-:W-:-:S04]  /*05f0*/  FFMA R15, R18, R15, R23 ;  /* 0x0000000f120f7223 */ /* 0x000fc80000000017 */
[----:B------:R-:W-:Y:S01]  /*0600*/  FFMA R11, R26, R27, R15 ;  /* 0x0000001b1a0b7223 */ /* 0x000fe2000000000f */
[----:B------:R-:W-:Y:S06]  /*0610*/  @P0 BRA `(.L_x_101) ;  /* 0xfffffffc00140947 */ /* 0x000fec000383ffff */
.L_x_100:
[----:B------:R-:W-:-:S13]  /*0620*/  ISETP.NE.AND P0, PT, R19, RZ, PT ;  /* 0x000000ff1300720c */ /* 0x000fda0003f05270 */
[----:B------:R-:W-:Y:S05]  /*0630*/  @!P0 BRA `(.L_x_102) ;  /* 0x0000000400748947 */ /* 0x000fea0003800000 */
[----:B------:R-:W-:Y:S02]  /*0640*/  IADD3 R2, PT, PT, R19, -0x1, RZ ;  /* 0xffffffff13027810 */ /* 0x000fe40007ffe0ff */
[----:B------:R-:W-:Y:S02]  /*0650*/  ISETP.NE.AND P1, PT, R21, RZ, PT ;  /* 0x000000ff1500720c */ /* 0x000fe40003f25270 */
[----:B------:R-:W-:-:S13]  /*0660*/  ISETP.GE.U32.AND P0, PT, R2, 0x7, PT ;  /* 0x000000070200780c */ /* 0x000fda0003f06070 */
[----:B------:R-:W-:Y:S05]  /*0670*/  @!P0 BRA `(.L_x_103) ;  /* 0x0000000000908947 */ /* 0x000fea0003800000 */
[----:B------:R-:W0:Y:S01]  /*0680*/  LDC.64 R22, c[0x0][0x388] ;  /* 0x0000e200ff167b82 */ /* 0x000e220000000a00 */
[-C--:B------:R-:W-:Y:S02]  /*0690*/  IADD3 R15, PT, PT, R10, R13.reuse, RZ ;  /* 0x0000000d0a0f7210 */ /* 0x080fe40007ffe0ff */
[----:B------:R-:W-:-:S05]  /*06a0*/  IADD3 R5, PT, PT, R9, R13, RZ ;  /* 0x0000000d09057210 */ /* 0x000fca0007ffe0ff */
[----:B------:R-:W1:Y:S01]  /*06b0*/  LDC.64 R2, c[0x0][0x380] ;  /* 0x0000e000ff027b82 */ /* 0x000e620000000a00 */
[----:B0-----:R-:W-:-:S06]  /*06c0*/  IMAD.WIDE.U32 R22, R15, 0x4, R22 ;  /* 0x000000040f167825 */ /* 0x001fcc00078e0016 */
[----:B------:R-:W2:Y:S01]  /*06d0*/  LDG.E R22, desc[UR6][R22.64] ;  /* 0x0000000616167981 */ /* 0x000ea2000c1e1900 */
[----:B-1----:R-:W-:Y:S02]  /*06e0*/  IMAD.WIDE R2, R5, 0x4, R2 ;  /* 0x0000000405027825 */ /* 0x002fe400078e0202 */
[----:B------:R-:W0:Y:S03]  /*06f0*/  LDC.64 R4, c[0x0][0x388] ;  /* 0x0000e200ff047b82 */ /* 0x000e260000000a00 */
[----:B------:R-:W2:Y:S01]  /*0700*/  LDG.E R20, desc[UR6][R2.64] ;  /* 0x0000000602147981 */ /* 0x000ea2000c1e1900 */
[----:B------:R-:W-:-:S03]  /*0710*/  IADD3 R12, P0, PT, R10, R13, RZ ;  /* 0x0000000d0a0c7210 */ /* 0x000fc60007f1e0ff */
[----:B------:R-:W3:Y:S01]  /*0720*/  LDG.E R16, desc[UR6][R2.64+0xc] ;  /* 0x00000c0602107981 */ /* 0x000ee2000c1e1900 */
[----:B------:R-:W-:-:S03]  /*0730*/  IADD3.X R14, PT, PT, RZ, RZ, RZ, P0, !PT ;  /* 0x000000ffff0e7210 */ /* 0x000fc600007fe4ff */
[----:B------:R-:W4:Y:S01]  /*0740*/  LDG.E R18, desc[UR6][R2.64+0x10] ;  /* 0x0000100602127981 */ /* 0x000f22000c1e1900 */
[----:B0-----:R-:W-:-:S04]  /*0750*/  LEA R4, P0, R12, R4, 0x2 ;  /* 0x000000040c047211 */ /* 0x001fc800078010ff */
[----:B------:R-:W-:Y:S02]  /*0760*/  LEA.HI.X R5, R12, R5, R14, 0x2, P0 ;  /* 0x000000050c057211 */ /* 0x000fe400000f140e */
[----:B------:R-:W5:Y:S04]  /*0770*/  LDG.E R12, desc[UR6][R2.64+0x4] ;  /* 0x00000406020c7981 */ /* 0x000f68000c1e1900 */
[----:B------:R-:W5:Y:S04]  /*0780*/  LDG.E R15, desc[UR6][R4.64+0x4] ;  /* 0x00000406040f7981 */ /* 0x000f68000c1e1900 */
[----:B------:R-:W3:Y:S04]  /*0790*/  LDG.E R14, desc[UR6][R2.64+0x8] ;  /* 0x00000806020e7981 */ /* 0x000ee8000c1e1900 */
[----:B------:R-:W3:Y:S04]  /*07a0*/  LDG.E R17, desc[UR6][R4.64+0x8] ;  /* 0x0000080604117981 */ /* 0x000ee8000c1e1900 */
[----:B------:R-:W4:Y:S04]  /*07b0*/  LDG.E R23, desc[UR6][R4.64+0xc] ;  /* 0x00000c0604177981 */ /* 0x000f28000c1e1900 */
[----:B------:R-:W4:Y:S04]  /*07c0*/  LDG.E R25, desc[UR6][R4.64+0x10] ;  /* 0x0000100604197981 */ /* 0x000f28000c1e1900 */
[----:B------:R-:W4:Y:S04]  /*07d0*/  LDG.E R27, desc[UR6][R4.64+0x14] ;  /* 0x00001406041b7981 */ /* 0x000f28000c1e1900 */
[----:B------:R-:W4:Y:S04]  /*07e0*/  LDG.E R24, desc[UR6][R4.64+0x18] ;  /* 0x0000180604187981 */ /* 0x000f28000c1e1900 */
[----:B------:R-:W4:Y:S01]  /*07f0*/  LDG.E R29, desc[UR6][R4.64+0x1c] ;  /* 0x00001c06041d7981 */ /* 0x000f22000c1e1900 */
[----:B--2---:R-:W-:-:S03]  /*0800*/  FFMA R26, R20, R22, R11 ;  /* 0x00000016141a7223 */ /* 0x004fc6000000000b */
[----:B------:R-:W2:Y:S04]  /*0810*/  LDG.E R20, desc[UR6][R2.64+0x14] ;  /* 0x0000140602147981 */ /* 0x000ea8000c1e1900 */
[----:B------:R-:W2:Y:S04]  /*0820*/  LDG.E R11, desc[UR6][R2.64+0x18] ;  /* 0x00001806020b7981 */ /* 0x000ea8000c1e1900 */
[----:B------:R-:W2:Y:S01]  /*0830*/  LDG.E R22, desc[UR6][R2.64+0x1c] ;  /* 0x00001c0602167981 */ /* 0x000ea2000c1e1900 */
[----:B-----5:R-:W-:-:S04]  /*0840*/  FFMA R15, R12, R15, R26 ;  /* 0x0000000f0c0f7223 */ /* 0x020fc8000000001a */
[----:B---3--:R-:W-:-:S04]  /*0850*/  FFMA R15, R14, R17, R15 ;  /* 0x000000110e0f7223 */ /* 0x008fc8000000000f */
[----:B----4-:R-:W-:-:S04]  /*0860*/  FFMA R15, R16, R23, R15 ;  /* 0x00000017100f7223 */ /* 0x010fc8000000000f */
[----:B------:R-:W-:Y:S01]  /*0870*/  FFMA R15, R18, R25, R15 ;  /* 0x00000019120f7223 */ /* 0x000fe2000000000f */
[----:B------:R-:W-:-:S03]  /*0880*/  IADD3 R13, PT, PT, R13, 0x8, RZ ;  /* 0x000000080d0d7810 */ /* 0x000fc60007ffe0ff */
[----:B--2---:R-:W-:-:S04]  /*0890*/  FFMA R20, R20, R27, R15 ;  /* 0x0000001b14147223 */ /* 0x004fc8000000000f */
[----:B------:R-:W-:-:S04]  /*08a0*/  FFMA R11, R11, R24, R20 ;  /* 0x000000180b0b7223 */ /* 0x000fc80000000014 */
[----:B------:R-:W-:-:S07]  /*08b0*/  FFMA R11, R22, R29, R11 ;  /* 0x0000001d160b7223 */ /* 0x000fce000000000b */
.L_x_103:
[----:B------:R-:W-:Y:S05]  /*08c0*/  @!P1 BRA `(.L_x_102) ;  /* 0x0000000000d09947 */ /* 0x000fea0003800000 */
[----:B------:R-:W-:Y:S02]  /*08d0*/  IADD3 R2, PT, PT, R21, -0x1, RZ ;  /* 0xffffffff15027810 */ /* 0x000fe40007ffe0ff */
[----:B------:R-:W-:Y:S02]  /*08e0*/  ISETP.NE.AND P1, PT, R6, RZ, PT ;  /* 0x000000ff0600720c */ /* 0x000fe40003f25270 */
[----:B------:R-:W-:-:S13]  /*08f0*/  ISETP.GE.U32.AND P0, PT, R2, 0x3, PT ;  /* 0x000000030200780c */ /* 0x000fda0003f06070 */
[----:B------:R-:W-:Y:S05]  /*0900*/  @!P0 BRA `(.L_x_104) ;  /* 0x0000000000608947 */ /* 0x000fea0003800000 */
[----:B------:R-:W0:Y:S01]  /*0910*/  LDC.64 R4, c[0x0][0x388] ;  /* 0x0000e200ff047b82 */ /* 0x000e220000000a00 */
[CC--:B------:R-:W-:Y:S02]  /*0920*/  IADD3 R23, PT, PT, R10.reuse, R13.reuse, RZ ;  /* 0x0000000d0a177210 */ /* 0x0c0fe40007ffe0ff */
[-C--:B------:R-:W-:Y:S02]  /*0930*/  IADD3 R12, P0, PT, R10, R13.reuse, RZ ;  /* 0x0000000d0a0c7210 */ /* 0x080fe40007f1e0ff */
[----:B------:R-:W-:Y:S02]  /*0940*/  IADD3 R17, PT, PT, R9, R13, RZ ;  /* 0x0000000d09117210 */ /* 0x000fe40007ffe0ff */
[----:B------:R-:W-:Y:S01]  /*0950*/  IADD3.X R16, PT, PT, RZ, RZ, RZ, P0, !PT ;  /* 0x000000ffff107210 */ /* 0x000fe200007fe4ff */
[----:B------:R-:W1:Y:S08]  /*0960*/  LDC.64 R2, c[0x0][0x388] ;  /* 0x0000e200ff027b82 */ /* 0x000e700000000a00 */
[----:B------:R-:W2:Y:S01]  /*0970*/  LDC.64 R14, c[0x0][0x380] ;  /* 0x0000e000ff0e7b82 */ /* 0x000ea20000000a00 */
[----:B0-----:R-:W-:-:S06]  /*0980*/  IMAD.WIDE.U32 R4, R23, 0x4, R4 ;  /* 0x0000000417047825 */ /* 0x001fcc00078e0004 */
[----:B------:R-:W3:Y:S01]  /*0990*/  LDG.E R4, desc[UR6][R4.64] ;  /* 0x0000000604047981 */ /* 0x000ee2000c1e1900 */
[----:B-1----:R-:W-:-:S04]  /*09a0*/  LEA R2, P0, R12, R2, 0x2 ;  /* 0x000000020c027211 */ /* 0x002fc800078010ff */
[----:B------:R-:W-:Y:S01]  /*09b0*/  LEA.HI.X R3, R12, R3, R16, 0x2, P0 ;  /* 0x000000030c037211 */ /* 0x000fe200000f1410 */
[----:B--2---:R-:W-:-:S04]  /*09c0*/  IMAD.WIDE R14, R17, 0x4, R14 ;  /* 0x00000004110e7825 */ /* 0x004fc800078e020e */
[----:B------:R-:W2:Y:S04]  /*09d0*/  LDG.E R16, desc[UR6][R2.64+0x4] ;  /* 0x0000040602107981 */ /* 0x000ea8000c1e1900 */
[----:B------:R-:W3:Y:S04]  /*09e0*/  LDG.E R12, desc[UR6][R14.64] ;  /* 0x000000060e0c7981 */ /* 0x000ee8000c1e1900 */
[----:B------:R-:W2:Y:S04]  /*09f0*/  LDG.E R17, desc[UR6][R14.64+0x4] ;  /* 0x000004060e117981 */ /* 0x000ea8000c1e1900 */
[----:B------:R-:W4:Y:S04]  /*0a00*/  LDG.E R23, desc[UR6][R14.64+0x8] ;  /* 0x000008060e177981 */ /* 0x000f28000c1e1900 */
[----:B------:R-:W4:Y:S04]  /*0a10*/  LDG.E R18, desc[UR6][R2.64+0x8] ;  /* 0x0000080602127981 */ /* 0x000f28000c1e1900 */
[----:B------:R-:W5:Y:S04]  /*0a20*/  LDG.E R25, desc[UR6][R14.64+0xc] ;  /* 0x00000c060e197981 */ /* 0x000f68000c1e1900 */
[----:B------:R-:W5:Y:S01]  /*0a30*/  LDG.E R20, desc[UR6][R2.64+0xc] ;  /* 0x00000c0602147981 */ /* 0x000f62000c1e1900 */
[----:B------:R-:W-:Y:S01]  /*0a40*/  IADD3 R13, PT, PT, R13, 0x4, RZ ;  /* 0x000000040d0d7810 */ /* 0x000fe20007ffe0ff */
[----:B---3--:R-:W-:-:S04]  /*0a50*/  FFMA R12, R12, R4, R11 ;  /* 0x000000040c0c7223 */ /* 0x008fc8000000000b */
[----:B--2---:R-:W-:-:S04]  /*0a60*/  FFMA R12, R17, R16, R12 ;  /* 0x00000010110c7223 */ /* 0x004fc8000000000c */
[----:B----4-:R-:W-:-:S04]  /*0a70*/  FFMA R12, R23, R18, R12 ;  /* 0x00000012170c7223 */ /* 0x010fc8000000000c */
[----:B-----5:R-:W-:-:S07]  /*0a80*/  FFMA R11, R25, R20, R12 ;  /* 0x00000014190b7223 */ /* 0x020fce000000000c */
.L_x_104:
[----:B------:R-:W-:Y:S05]  /*0a90*/  @!P1 BRA `(.L_x_102) ;  /* 0x00000000005c9947 */ /* 0x000fea0003800000 */
[----:B------:R-:W0:Y:S01]  /*0aa0*/  LDC.64 R4, c[0x0][0x388] ;  /* 0x0000e200ff047b82 */ /* 0x000e220000000a00 */
[-C--:B------:R-:W-:Y:S02]  /*0ab0*/  IADD3 R17, PT, PT, R10, R13.reuse, RZ ;  /* 0x0000000d0a117210 */ /* 0x080fe40007ffe0ff */
[----:B------:R-:W-:-:S05]  /*0ac0*/  IADD3 R15, PT, PT, R9, R13, RZ ;  /* 0x0000000d090f7210 */ /* 0x000fca0007ffe0ff */
[----:B------:R-:W1:Y:S01]  /*0ad0*/  LDC.64 R2, c[0x0][0x380] ;  /* 0x0000e000ff027b82 */ /* 0x000e620000000a00 */
[----:B0-----:R-:W-:-:S06]  /*0ae0*/  IMAD.WIDE.U32 R4, R17, 0x4, R4 ;  /* 0x0000000411047825 */ /* 0x001fcc00078e0004 */
[----:B------:R-:W2:Y:S01]  /*0af0*/  LDG.E R4, desc[UR6][R4.64] ;  /* 0x0000000604047981 */ /* 0x000ea2000c1e1900 */
[----:B-1----:R-:W-:-:S05]  /*0b00*/  IMAD.WIDE R2, R15, 0x4, R2 ;  /* 0x000000040f027825 */ /* 0x002fca00078e0202 */
[----:B------:R-:W2:Y:S01]  /*0b10*/  LDG.E R12, desc[UR6][R2.64] ;  /* 0x00000006020c7981 */ /* 0x000ea2000c1e1900 */
[----:B------:R-:W-:Y:S01]  /*0b20*/  ISETP.NE.AND P0, PT, R6, 0x1, PT ;  /* 0x000000010600780c */ /* 0x000fe20003f05270 */
[----:B--2---:R-:W-:-:S12]  /*0b30*/  FFMA R11, R12, R4, R11 ;  /* 0x000000040c0b7223 */ /* 0x004fd8000000000b */
[----:B------:R-:W-:Y:S05]  /*0b40*/  @!P0 BRA `(.L_x_102) ;  /* 0x0000000000308947 */ /* 0x000fea0003800000 */
[----:B------:R-:W0:Y:S01]  /*0b50*/  LDC.64 R4, c[0x0][0x388] ;  /* 0x0000e200ff047b82 */ /* 0x000e220000000a00 */
[----:B------:R-:W-:Y:S02]  /*0b60*/  IADD3 R10, P1, PT, R10, R13, RZ ;  /* 0x0000000d0a0a7210 */ /* 0x000fe40007f3e0ff */
[----:B------:R-:W-:Y:S02]  /*0b70*/  ISETP.NE.AND P0, PT, R6, 0x2, PT ;  /* 0x000000020600780c */ /* 0x000fe40003f05270 */
[----:B------:R-:W-:-:S11]  /*0b80*/  IADD3.X R12, PT, PT, RZ, RZ, RZ, P1, !PT ;  /* 0x000000ffff0c7210 */ /* 0x000fd60000ffe4ff */
[----:B------:R-:W2:Y:S01]  /*0b90*/  @P0 LDG.E R14, desc[UR6][R2.64+0x8] ;  /* 0x00000806020e0981 */ /* 0x000ea2000c1e1900 */
[----:B0-----:R-:W-:-:S04]  /*0ba0*/  LEA R4, P1, R10, R4, 0x2 ;  /* 0x000000040a047211 */ /* 0x001fc800078210ff */
[----:B------:R-:W-:Y:S02]  /*0bb0*/  LEA.HI.X R5, R10, R5, R12, 0x2, P1 ;  /* 0x000000050a057211 */ /* 0x000fe400008f140c */
[----:B------:R-:W3:Y:S04]  /*0bc0*/  LDG.E R10, desc[UR6][R2.64+0x4] ;  /* 0x00000406020a7981 */ /* 0x000ee8000c1e1900 */
[----:B------:R-:W3:Y:S04]  /*0bd0*/  LDG.E R12, desc[UR6][R4.64+0x4] ;  /* 0x00000406040c7981 */ /* 0x000ee8000c1e1900 */
[----:B------:R-:W2:Y:S01]  /*0be0*/  @P0 LDG.E R13, desc[UR6][R4.64+0x8] ;  /* 0x00000806040d0981 */ /* 0x000ea2000c1e1900 */
[----:B---3--:R-:W-:-:S04]  /*0bf0*/  FFMA R11, R10, R12, R11 ;  /* 0x0000000c0a0b7223 */ /* 0x008fc8000000000b */
[----:B--2---:R-:W-:-:S07]  /*0c00*/  @P0 FFMA R11, R14, R13, R11 ;  /* 0x0000000d0e0b0223 */ /* 0x004fce000000000b */
.L_x_102:
[----:B------:R-:W0:Y:S01]  /*0c10*/  LDC.64 R2, c[0x0][0x390] ;  /* 0x0000e400ff027b82 */ /* 0x000e220000000a00 */
[----:B------:R-:W1:Y:S01]  /*0c20*/  LDCU UR10, c[0x0][0x3a4] ;  /* 0x00007480ff0a77ac */ /* 0x000e620008000800 */
[----:B------:R-:W2:Y:S01]  /*0c30*/  LDCU.64 UR8, c[0x0][0x398] ;  /* 0x00007300ff0877ac */ /* 0x000ea20008000a00 */
[----:B-1----:R-:W-:-:S04]  /*0c40*/  IMAD R5, R7, UR10, R8 ;  /* 0x0000000a07057c24 */ /* 0x002fc8000f8e0208 */
[----:B0-----:R-:W-:-:S05]  /*0c50*/  IMAD.WIDE R2, R5, 0x4, R2 ;  /* 0x0000000405027825 */ /* 0x001fca00078e0202 */
[----:B------:R-:W2:Y:S01]  /*0c60*/  LDG.E R4, desc[UR6][R2.64] ;  /* 0x0000000602047981 */ /* 0x000ea2000c1e1900 */
[----:B------:R-:W-:-:S04]  /*0c70*/  IADD3 R8, PT, PT, R8, 0x1, RZ ;  /* 0x0000000108087810 */ /* 0x000fc80007ffe0ff */
[----:B------:R-:W-:Y:S01]  /*0c80*/  ISETP.NE.AND P0, PT, R8, UR10, PT ;  /* 0x0000000a08007c0c */ /* 0x000fe2000bf05270 */
[----:B--2---:R-:W-:-:S04]  /*0c90*/  FMUL R4, R4, UR9 ;  /* 0x0000000904047c20 */ /* 0x004fc80008400000 */
[----:B------:R-:W-:-:S05]  /*0ca0*/  FFMA R11, R11, UR8, R4 ;  /* 0x000000080b0b7c23 */ /* 0x000fca0008000004 */
[----:B------:R0:W-:Y:S03]  /*0cb0*/  STG.E desc[UR6][R2.64], R11 ;  /* 0x0000000b02007986 */ /* 0x0001e6000c101906 */
[----:B------:R-:W-:Y:S05]  /*0cc0*/  @P0 BRA `(.L_x_105) ;  /* 0xfffffff400300947 */ /* 0x000fea000383ffff */
[----:B------:R-:W-:-:S04]  /*0cd0*/  IADD3 R7, PT, PT, R7, 0x1, RZ ;  /* 0x0000000107077810 */ /* 0x000fc80007ffe0ff */
[----:B------:R-:W-:-:S13]  /*0ce0*/  ISETP.GE.AND P0, PT, R7, R0, PT ;  /* 0x000000000700720c */ /* 0x000fda0003f06270 */
[----:B------:R-:W-:Y:S05]  /*0cf0*/  @!P0 BRA `(.L_x_106) ;  /* 0xfffffff400188947 */ /* 0x000fea000383ffff */
[----:B------:R-:W-:Y:S05]  /*0d00*/  EXIT ;  /* 0x000000000000794d */ /* 0x000fea0003800000 */
.L_x_99:
[----:B------:R-:W0:Y:S01]  /*0d10*/  LDCU UR4, c[0x0][0x398] ;  /* 0x00007300ff0477ac */ /* 0x000e220008000800 */
[C---:B------:R-:W-:Y:S02]  /*0d20*/  LOP3.LUT R20, R5.reuse, 0xf, RZ, 0xc0, !PT ;  /* 0x0000000f05147812 */ /* 0x040fe400078ec0ff */
[C---:B------:R-:W-:Y:S01]  /*0d30*/  LOP3.LUT R22, R5.reuse, 0x7, RZ, 0xc0, !PT ;  /* 0x0000000705167812 */ /* 0x040fe200078ec0ff */
[----:B------:R-:W1:Y:S01]  /*0d40*/  LDCU UR5, c[0x0][0x39c] ;  /* 0x00007380ff0577ac */ /* 0x000e620008000800 */
[----:B------:R-:W-:Y:S02]  /*0d50*/  IADD3 R2, PT, PT, R20, -0x1, RZ ;  /* 0xffffffff14027810 */ /* 0x000fe40007ffe0ff */
[----:B------:R-:W-:Y:S02]  /*0d60*/  IADD3 R3, PT, PT, R22, -0x1, RZ ;  /* 0xffffffff16037810 */ /* 0x000fe40007ffe0ff */
[----:B------:R-:W-:Y:S02]  /*0d70*/  LOP3.LUT R4, R5, 0x7ffffff0, RZ, 0xc0, !PT ;  /* 0x7ffffff005047812 */ /* 0x000fe400078ec0ff */
[----:B------:R-:W-:-:S02]  /*0d80*/  ISETP.GE.U32.AND P0, PT, R2, 0x7, PT ;  /* 0x000000070200780c */ /* 0x000fc40003f06070 */
[----:B------:R-:W-:Y:S02]  /*0d90*/  ISETP.GE.U32.AND P1, PT, R3, 0x3, PT ;  /* 0x000000030300780c */ /* 0x000fe40003f26070 */
[----:B------:R-:W-:Y:S01]  /*0da0*/  LOP3.LUT R5, R5, 0x3, RZ, 0xc0, !PT ;  /* 0x0000000305057812 */ /* 0x000fe200078ec0ff */
[----:B0-----:R-:W-:-:S10]  /*0db0*/  FMUL R6, RZ, UR4 ;  /* 0x00000004ff067c20 */ /* 0x001fd40008400000 */
.L_x_112:
[----:B0-----:R-:W0:Y:S01]  /*0dc0*/  LDC R8, c[0x0][0x3a4] ;  /* 0x0000e900ff087b82 */ /* 0x001e220000000800 */
[----:B----4-:R-:W-:Y:S01]  /*0dd0*/  MOV R9, R7 ;  /* 0x0000000700097202 */ /* 0x010fe20000000f00 */
[----:B------:R-:W-:Y:S01]  /*0de0*/  HFMA2 R10, -RZ, RZ, 0, 0 ;  /* 0x00000000ff0a7431 */ /* 0x000fe200000001ff */
[----:B------:R-:W-:-:S04]  /*0df0*/  IADD3 R7, PT, PT, R7, 0x1, RZ ;  /* 0x0000000107077810 */ /* 0x000fc80007ffe0ff */
[----:B------:R-:W-:Y:S02]  /*0e00*/  ISETP.GE.AND P2, PT, R7, R0, PT ;  /* 0x000000000700720c */ /* 0x000fe40003f46270 */
[----:B0-----:R-:W-:-:S13]  /*0e10*/  ISETP.GE.U32.AND P3, PT, R8, 0x10, PT ;  /* 0x000000100800780c */ /* 0x001fda0003f66070 */
[----:B--23--:R-:W-:Y:S05]  /*0e20*/  @!P3 BRA `(.L_x_107) ;  /* 0x0000000000e0b947 */ /* 0x00cfea0003800000 */
[----:B------:R-:W-:-:S07]  /*0e30*/  MOV R11, RZ ;  /* 0x000000ff000b7202 */ /* 0x000fce0000000f00 */
.L_x_108:
[----:B---3--:R-:W0:Y:S01]  /*0e40*/  LDC.64 R2, c[0x0][0x390] ;  /* 0x0000e400ff027b82 */ /* 0x008e220000000a00 */
[----:B------:R-:W-:-:S04]  /*0e50*/  IMAD R13, R9, R8, R11 ;  /* 0x00000008090d7224 */ /* 0x000fc800078e020b */
[----:B0-----:R-:W-:-:S05]  /*0e60*/  IMAD.WIDE R2, R13, 0x4, R2 ;  /* 0x000000040d027825 */ /* 0x001fca00078e0202 */
[----:B------:R-:W1:Y:S04]  /*0e70*/  LDG.E R10, desc[UR6][R2.64] ;  /* 0x00000006020a7981 */ /* 0x000e68000c1e1900 */
        /* <DEDUP_REMOVED lines=13> */
[----:B-1----:R-:W-:-:S03]  /*0f50*/  FFMA R24, R10, UR5, R6 ;  /* 0x000000050a187c23 */ /* 0x002fc60008000006 */
[----:B------:R-:W5:Y:S01]  /*0f60*/  LDG.E R10, desc[UR6][R2.64+0x30] ;  /* 0x00003006020a7981 */ /* 0x000f62000c1e1900 */
[----:B--2---:R-:W-:-:S03]  /*0f70*/  FFMA R26, R12, UR5, R6 ;  /* 0x000000050c1a7c23 */ /* 0x004fc60008000006 */
[----:B------:R-:W2:Y:S01]  /*0f80*/  LDG.E R12, desc[UR6][R2.64+0x3c] ;  /* 0x00003c06020c7981 */ /* 0x000ea2000c1e1900 */
[--C-:B---3--:R-:W-:Y:S01]  /*0f90*/  FFMA R15, R15, UR5, R6.reuse ;  /* 0x000000050f0f7c23 */ /* 0x108fe20008000006 */
[----:B------:R-:W-:Y:S02]  /*0fa0*/  IADD3 R11, PT, PT, R11, 0x10, RZ ;  /* 0x000000100b0b7810 */ /* 0x000fe40007ffe0ff */
[----:B------:R-:W-:Y:S01]  /*0fb0*/  STG.E desc[UR6][R2.64], R24 ;  /* 0x0000001802007986 */ /* 0x000fe2000c101906 */
[--C-:B----4-:R-:W-:Y:S01]  /*0fc0*/  FFMA R17, R17, UR5, R6.reuse ;  /* 0x0000000511117c23 */ /* 0x110fe20008000006 */
[--C-:B-----5:R-:W-:Y:S01]  /*0fd0*/  FFMA R13, R13, UR5, R6.reuse ;  /* 0x000000050d0d7c23 */ /* 0x120fe20008000006 */
[--C-:B------:R-:W-:Y:S01]  /*0fe0*/  FFMA R19, R19, UR5, R6.reuse ;  /* 0x0000000513137c23 */ /* 0x100fe20008000006 */
[----:B------:R-:W-:Y:S01]  /*0ff0*/  STG.E desc[UR6][R2.64+0x8], R15 ;  /* 0x0000080f02007986 */ /* 0x000fe2000c101906 */
[----:B------:R-:W-:-:S03]  /*1000*/  FFMA R21, R21, UR5, R6 ;  /* 0x0000000515157c23 */ /* 0x000fc60008000006 */
[----:B------:R-:W-:Y:S01]  /*1010*/  STG.E desc[UR6][R2.64+0xc], R17 ;  /* 0x00000c1102007986 */ /* 0x000fe2000c101906 */
[----:B------:R-:W-:-:S03]  /*1020*/  FFMA R23, R23, UR5, R6 ;  /* 0x0000000517177c23 */ /* 0x000fc60008000006 */
[----:B------:R0:W-:Y:S01]  /*1030*/  STG.E desc[UR6][R2.64+0x10], R13 ;  /* 0x0000100d02007986 */ /* 0x0001e2000c101906 */
[----:B------:R-:W-:-:S03]  /*1040*/  FFMA R29, R29, UR5, R6 ;  /* 0x000000051d1d7c23 */ /* 0x000fc60008000006 */
[----:B------:R1:W-:Y:S01]  /*1050*/  STG.E desc[UR6][R2.64+0x14], R19 ;  /* 0x0000141302007986 */ /* 0x0003e2000c101906 */
[----:B------:R-:W-:-:S03]  /*1060*/  FFMA R27, R27, UR5, R6 ;  /* 0x000000051b1b7c23 */ /* 0x000fc60008000006 */
[----:B------:R3:W-:Y:S01]  /*1070*/  STG.E desc[UR6][R2.64+0x4], R26 ;  /* 0x0000041a02007986 */ /* 0x0007e2000c101906 */
[--C-:B------:R-:W-:Y:S01]  /*1080*/  FFMA R25, R25, UR5, R6.reuse ;  /* 0x0000000519197c23 */ /* 0x100fe20008000006 */
[--C-:B0-----:R-:W-:Y:S01]  /*1090*/  FFMA R13, R18, UR5, R6.reuse ;  /* 0x00000005120d7c23 */ /* 0x101fe20008000006 */
[--C-:B------:R-:W-:Y:S01]  /*10a0*/  FFMA R17, R16, UR5, R6.reuse ;  /* 0x0000000510117c23 */ /* 0x100fe20008000006 */
[--C-:B-1----:R-:W-:Y:S01]  /*10b0*/  FFMA R19, R14, UR5, R6.reuse ;  /* 0x000000050e137c23 */ /* 0x102fe20008000006 */
[----:B------:R3:W-:Y:S04]  /*10c0*/  STG.E desc[UR6][R2.64+0x18], R21 ;  /* 0x0000181502007986 */ /* 0x0007e8000c101906 */
[----:B------:R3:W-:Y:S04]  /*10d0*/  STG.E desc[UR6][R2.64+0x1c], R23 ;  /* 0x00001c1702007986 */ /* 0x0007e8000c101906 */
[----:B------:R3:W-:Y:S04]  /*10e0*/  STG.E desc[UR6][R2.64+0x20], R29 ;  /* 0x0000201d02007986 */ /* 0x0007e8000c101906 */
[----:B------:R3:W-:Y:S04]  /*10f0*/  STG.E desc[UR6][R2.64+0x24], R27 ;  /* 0x0000241b02007986 */ /* 0x0007e8000c101906 */
[----:B------:R3:W-:Y:S04]  /*1100*/  STG.E desc[UR6][R2.64+0x28], R25 ;  /* 0x0000281902007986 */ /* 0x0007e8000c101906 */
[----:B------:R3:W-:Y:S04]  /*1110*/  STG.E desc[UR6][R2.64+0x2c], R13 ;  /* 0x00002c0d02007986 */ /* 0x0007e8000c101906 */
[----:B------:R3:W-:Y:S04]  /*1120*/  STG.E desc[UR6][R2.64+0x34], R17 ;  /* 0x0000341102007986 */ /* 0x0007e8000c101906 */
[----:B------:R3:W-:Y:S01]  /*1130*/  STG.E desc[UR6][R2.64+0x38], R19 ;  /* 0x0000381302007986 */ /* 0x0007e2000c101906 */
[----:B------:R-:W-:Y:S01]  /*1140*/  ISETP.NE.AND P3, PT, R11, R4, PT ;  /* 0x000000040b00720c */ /* 0x000fe20003f65270 */
[--C-:B------:R-:W-:Y:S01]  /*1150*/  FFMA R15, R10, UR5, R6.reuse ;  /* 0x000000050a0f7c23 */ /* 0x100fe20008000006 */
[----:B--2---:R-:W-:-:S04]  /*1160*/  FFMA R12, R12, UR5, R6 ;  /* 0x000000050c0c7c23 */ /* 0x004fc80008000006 */
[----:B------:R3:W-:Y:S04]  /*1170*/  STG.E desc[UR6][R2.64+0x30], R15 ;  /* 0x0000300f02007986 */ /* 0x0007e8000c101906 */
[----:B------:R3:W-:Y:S03]  /*1180*/  STG.E desc[UR6][R2.64+0x3c], R12 ;  /* 0x00003c0c02007986 */ /* 0x0007e6000c101906 */
[----:B------:R-:W-:Y:S05]  /*1190*/  @P3 BRA `(.L_x_108) ;  /* 0xfffffffc00283947 */ /* 0x000fea000383ffff */
[----:B------:R-:W-:-:S07]  /*11a0*/  MOV R10, R4 ;  /* 0x00000004000a7202 */ /* 0x000fce0000000f00 */
.L_x_107:
[----:B------:R-:W-:-:S13]  /*11b0*/  ISETP.NE.AND P3, PT, R20, RZ, PT ;  /* 0x000000ff1400720c */ /* 0x000fda0003f65270 */
[----:B------:R-:W-:Y:S05]  /*11c0*/  @!P3 BRA `(.L_x_109) ;  /* 0x000000040014b947 */ /* 0x000fea0003800000 */
[----:B------:R-:W-:Y:S01]  /*11d0*/  ISETP.NE.AND P3, PT, R22, RZ, PT ;  /* 0x000000ff1600720c */ /* 0x000fe20003f65270 */
[----:B------:R-:W-:-:S12]  /*11e0*/  @!P0 BRA `(.L_x_110) ;  /* 0x0000000000748947 */ /* 0x000fd80003800000 */
[----:B---3--:R-:W0:Y:S01]  /*11f0*/  LDC.64 R2, c[0x0][0x390] ;  /* 0x0000e400ff027b82 */ /* 0x008e220000000a00 */
[----:B------:R-:W-:Y:S01]  /*1200*/  IMAD R11, R9, R8, R10 ;  /* 0x00000008090b7224 */ /* 0x000fe200078e020a */
[----:B------:R-:W2:Y:S03]  /*1210*/  LDCU UR4, c[0x0][0x39c] ;  /* 0x00007380ff0477ac */ /* 0x000ea60008000800 */
        /* <DEDUP_REMOVED lines=9> */
[----:B------:R-:W-:Y:S01]  /*12b0*/  IADD3 R10, PT, PT, R10, 0x8, RZ ;  /* 0x000000080a0a7810 */ /* 0x000fe20007ffe0ff */
[--C-:B--2---:R-:W-:Y:S01]  /*12c0*/  FFMA R11, R11, UR4, R6.reuse ;  /* 0x000000040b0b7c23 */ /* 0x104fe20008000006 */
[----:B---3--:R-:W-:-:S04]  /*12d0*/  FFMA R13, R13, UR4, R6 ;  /* 0x000000040d0d7c23 */ /* 0x008fc80008000006 */
[----:B------:R0:W-:Y:S01]  /*12e0*/  STG.E desc[UR6][R2.64], R11 ;  /* 0x0000000b02007986 */ /* 0x0001e2000c101906 */
[----:B----4-:R-:W-:-:S03]  /*12f0*/  FFMA R15, R15, UR4, R6 ;  /* 0x000000040f0f7c23 */ /* 0x010fc60008000006 */
[----:B------:R0:W-:Y:S01]  /*1300*/  STG.E desc[UR6][R2.64+0x4], R13 ;  /* 0x0000040d02007986 */ /* 0x0001e2000c101906 */
[----:B-----5:R-:W-:-:S03]  /*1310*/  FFMA R17, R17, UR4, R6 ;  /* 0x0000000411117c23 */ /* 0x020fc60008000006 */
[----:B------:R0:W-:Y:S01]  /*1320*/  STG.E desc[UR6][R2.64+0x8], R15 ;  /* 0x0000080f02007986 */ /* 0x0001e2000c101906 */
[----:B------:R-:W-:-:S03]  /*1330*/  FFMA R19, R19, UR4, R6 ;  /* 0x0000000413137c23 */ /* 0x000fc60008000006 */
[----:B------:R0:W-:Y:S01]  /*1340*/  STG.E desc[UR6][R2.64+0xc], R17 ;  /* 0x00000c1102007986 */ /* 0x0001e2000c101906 */
[----:B------:R-:W-:-:S03]  /*1350*/  FFMA R21, R21, UR4, R6 ;  /* 0x0000000415157c23 */ /* 0x000fc60008000006 */
[----:B------:R0:W-:Y:S01]  /*1360*/  STG.E desc[UR6][R2.64+0x10], R19 ;  /* 0x0000101302007986 */ /* 0x0001e2000c101906 */
[----:B------:R-:W-:-:S03]  /*1370*/  FFMA R23, R23, UR4, R6 ;  /* 0x0000000417177c23 */ /* 0x000fc60008000006 */
[----:B------:R0:W-:Y:S01]  /*1380*/  STG.E desc[UR6][R2.64+0x14], R21 ;  /* 0x0000141502007986 */ /* 0x0001e2000c101906 */
[----:B------:R-:W-:-:S03]  /*1390*/  FFMA R25, R25, UR4, R6 ;  /* 0x0000000419197c23 */ /* 0x000fc60008000006 */
[----:B------:R0:W-:Y:S04]  /*13a0*/  STG.E desc[UR6][R2.64+0x18], R23 ;  /* 0x0000181702007986 */ /* 0x0001e8000c101906 */
[----:B------:R0:W-:Y:S02]  /*13b0*/  STG.E desc[UR6][R2.64+0x1c], R25 ;  /* 0x00001c1902007986 */ /* 0x0001e4000c101906 */
.L_x_110:
[----:B------:R-:W-:Y:S05]  /*13c0*/  @!P3 BRA `(.L_x_109) ;  /* 0x000000000094b947 */ /* 0x000fea0003800000 */
[----:B------:R-:W-:Y:S01]  /*13d0*/  ISETP.NE.AND P3, PT, R5, RZ, PT ;  /* 0x000000ff0500720c */ /* 0x000fe20003f65270 */
[----:B------:R-:W-:-:S12]  /*13e0*/  @!P1 BRA `(.L_x_111) ;  /* 0x0000000000449947 */ /* 0x000fd80003800000 */
[----:B0--3--:R-:W0:Y:S01]  /*13f0*/  LDC.64 R2, c[0x0][0x390] ;  /* 0x0000e400ff027b82 */ /* 0x009e220000000a00 */
[----:B------:R-:W-:Y:S01]  /*1400*/  IMAD R11, R9, R8, R10 ;  /* 0x00000008090b7224 */ /* 0x000fe200078e020a */
[----:B------:R-:W2:Y:S03]  /*1410*/  LDCU UR4, c[0x0][0x39c] ;  /* 0x00007380ff0477ac */ /* 0x000ea60008000800 */
[----:B0-----:R-:W-:-:S05]  /*1420*/  IMAD.WIDE R2, R11, 0x4, R2 ;  /* 0x000000040b027825 */ /* 0x001fca00078e0202 */
[----:B------:R-:W2:Y:S04]  /*1430*/  LDG.E R11, desc[UR6][R2.64] ;  /* 0x00000006020b7981 */ /* 0x000ea8000c1e1900 */
[----:B------:R-:W3:Y:S04]  /*1440*/  LDG.E R13, desc[UR6][R2.64+0x4] ;  /* 0x00000406020d7981 */ /* 0x000ee8000c1e1900 */
[----:B------:R-:W4:Y:S04]  /*1450*/  LDG.E R15, desc[UR6][R2.64+0x8] ;  /* 0x00000806020f7981 */ /* 0x000f28000c1e1900 */
        /* <DEDUP_REMOVED lines=8> */
[----:B------:R2:W-:Y:S04]  /*14e0*/  STG.E desc[UR6][R2.64+0x8], R15 ;  /* 0x0000080f02007986 */ /* 0x0005e8000c101906 */
[----:B------:R2:W-:Y:S02]  /*14f0*/  STG.E desc[UR6][R2.64+0xc], R17 ;  /* 0x00000c1102007986 */ /* 0x0005e4000c101906 */
.L_x_111:
[----:B------:R-:W-:Y:S05]  /*1500*/  @!P3 BRA `(.L_x_109) ;  /* 0x000000000044b947 */ /* 0x000fea0003800000 */
[----:B0-23--:R-:W0:Y:S01]  /*1510*/  LDC.64 R2, c[0x0][0x390] ;  /* 0x0000e400ff027b82 */ /* 0x00de220000000a00 */
[----:B------:R-:W-:Y:S01]  /*1520*/  IMAD R9, R9, R8, R10 ;  /* 0x0000000809097224 */ /* 0x000fe200078e020a */
[----:B------:R-:W2:Y:S03]  /*1530*/  LDCU UR4, c[0x0][0x39c] ;  /* 0x00007380ff0477ac */ /* 0x000ea60008000800 */
[----:B0-----:R-:W-:-:S05]  /*1540*/  IMAD.WIDE R2, R9, 0x4, R2 ;  /* 0x0000000409027825 */ /* 0x001fca00078e0202 */
[----:B------:R-:W2:Y:S01]  /*1550*/  LDG.E R9, desc[UR6][R2.64] ;  /* 0x0000000602097981 */ /* 0x000ea2000c1e1900 */
[----:B------:R-:W-:Y:S01]  /*1560*/  ISETP.NE.AND P3, PT, R5, 0x1, PT ;  /* 0x000000010500780c */ /* 0x000fe20003f65270 */
[----:B--2---:R-:W-:-:S05]  /*1570*/  FFMA R9, R9, UR4, R6 ;  /* 0x0000000409097c23 */ /* 0x004fca0008000006 */
[----:B------:R4:W-:Y:S07]  /*1580*/  STG.E desc[UR6][R2.64], R9 ;  /* 0x0000000902007986 */ /* 0x0009ee000c101906 */
[----:B------:R-:W-:Y:S05]  /*1590*/  @!P3 BRA `(.L_x_109) ;  /* 0x000000000020b947 */ /* 0x000fea0003800000 */
[----:B----4-:R-:W2:Y:S01]  /*15a0*/  LDG.E R9, desc[UR6][R2.64+0x4] ;  /* 0x0000040602097981 */ /* 0x010ea2000c1e1900 */
[----:B------:R-:W-:Y:S01]  /*15b0*/  ISETP.NE.AND P3, PT, R5, 0x2, PT ;  /* 0x000000020500780c */ /* 0x000fe20003f65270 */
[----:B--2---:R-:W-:-:S05]  /*15c0*/  FFMA R9, R9, UR4, R6 ;  /* 0x0000000409097c23 */ /* 0x004fca0008000006 */
[----:B------:R0:W-:Y:S07]  /*15d0*/  STG.E desc[UR6][R2.64+0x4], R9 ;  /* 0x0000040902007986 */ /* 0x0001ee000c101906 */
[----:B------:R-:W-:Y:S05]  /*15e0*/  @!P3 BRA `(.L_x_109) ;  /* 0x00000000000cb947 */ /* 0x000fea0003800000 */
[----:B0-----:R-:W2:Y:S02]  /*15f0*/  LDG.E R9, desc[UR6][R2.64+0x8] ;  /* 0x0000080602097981 */ /* 0x001ea4000c1e1900 */
[----:B--2---:R-:W-:-:S05]  /*1600*/  FFMA R9, R9, UR4, R6 ;  /* 0x0000000409097c23 */ /* 0x004fca0008000006 */
[----:B------:R0:W-:Y:S02]  /*1610*/  STG.E desc[UR6][R2.64+0x8], R9 ;  /* 0x0000080902007986 */ /* 0x0001e4000c101906 */
.L_x_109:
[----:B------:R-:W-:Y:S05]  /*1620*/  @!P2 BRA `(.L_x_112) ;  /* 0xfffffff400e4a947 */ /* 0x000fea000383ffff */
[----:B-1----:R-:W-:Y:S05]  /*1630*/  EXIT ;  /* 0x000000000000794d */ /* 0x002fea0003800000 */
.L_x_113:
        /* <DEDUP_REMOVED lines=12> */
.L_x_149:


//--------------------- .text._Z25flash_attention_v2_kernelPfS_S_S_if --------------------------
	.section	.text._Z25flash_attention_v2_kernelPfS_S_S_if,"ax",@progbits
	.align	128
        .global         _Z25flash_attention_v2_kernelPfS_S_S_if
        .type           _Z25flash_attention_v2_kernelPfS_S_S_if,@function
        .size           _Z25flash_attention_v2_kernelPfS_S_S_if,(.L_x_146 - _Z25flash_attention_v2_kernelPfS_S_S_if)
        .other          _Z25flash_attention_v2_kernelPfS_S_S_if,@"STO_CUDA_ENTRY STV_DEFAULT"
_Z25flash_attention_v2_kernelPfS_S_S_if:
.text._Z25flash_attention_v2_kernelPfS_S_S_if:
[----:B------:R-:W-:Y:S01]  /*0000*/  LDC R1, c[0x0][0x37c] ;  /* 0x0000df00ff017b82 */ /* 0x000fe20000000800 */
[----:B------:R-:W0:Y:S01]  /*0010*/  S2R R2, SR_TID.Y ;  /* 0x0000000000027919 */ /* 0x000e220000002200 */
[----:B------:R-:W0:Y:S01]  /*0020*/  LDCU UR4, c[0x0][0x364] ;  /* 0x00006c80ff0477ac */ /* 0x000e220008000800 */
[----:B------:R-:W0:Y:S01]  /*0030*/  S2R R3, SR_CTAID.Y ;  /* 0x0000000000037919 */ /* 0x000e220000002600 */
[----:B------:R-:W1:Y:S01]  /*0040*/  LDCU UR7, c[0x0][0x3a0] ;  /* 0x00007400ff0777ac */ /* 0x000e620008000800 */
[----:B0-----:R-:W-:-:S05]  /*0050*/  IMAD R24, R3, UR4, R2 ;  /* 0x0000000403187c24 */ /* 0x001fca000f8e0202 */
[----:B-1----:R-:W-:-:S13]  /*0060*/  ISETP.GE.AND P0, PT, R24, UR7, PT ;  /* 0x0000000718007c0c */ /* 0x002fda000bf06270 */
[----:B------:R-:W-:Y:S05]  /*0070*/  @P0 EXIT ;  /* 0x000000000000094d */ /* 0x000fea0003800000 */
[----:B------:R-:W0:Y:S01]  /*0080*/  S2R R31, SR_TID.X ;  /* 0x00000000001f7919 */ /* 0x000e220000002100 */
[----:B------:R-:W1:Y:S01]  /*0090*/  LDC.64 R4, c[0x0][0x380] ;  /* 0x0000e000ff047b82 */ /* 0x000e620000000a00 */
[----:B------:R-:W2:Y:S07]  /*00a0*/  LDCU.64 UR10, c[0x0][0x358] ;  /* 0x00006b00ff0a77ac */ /* 0x000eae0008000a00 */
[----:B------:R-:W3:Y:S01]  /*00b0*/  S2UR UR9, SR_CgaCtaId ;  /* 0x00000000000979c3 */ /* 0x000ee20000008800 */
[----:B------:R-:W-:Y:S01]  /*00c0*/  UMOV UR4, 0x400 ;  /* 0x0000040000047882 */ /* 0x000fe20000000000 */
[----:B------:R-:W-:Y:S01]  /*00d0*/  UIADD3 UR7, UPT, UPT, UR7, 0x1, URZ ;  /* 0x0000000107077890 */ /* 0x000fe2000fffe0ff */
[----:B------:R-:W4:Y:S01]  /*00e0*/  LDCU UR13, c[0x0][0x3a0] ;  /* 0x00007400ff0d77ac */ /* 0x000f220008000800 */
[----:B------:R-:W0:Y:S02]  /*00f0*/  LDCU UR12, c[0x0][0x3a4] ;  /* 0x00007480ff0c77ac */ /* 0x000e240008000800 */
[----:B0-----:R-:W-:-:S05]  /*0100*/  LEA R24, R24, R31, 0x4 ;  /* 0x0000001f18187211 */ /* 0x001fca00078e20ff */
[----:B-1----:R-:W-:-:S05]  /*0110*/  IMAD.WIDE.U32 R4, R24, 0x4, R4 ;  /* 0x0000000418047825 */ /* 0x002fca00078e0004 */
[----:B--2---:R-:W2:Y:S04]  /*0120*/  LDG.E R3, desc[UR10][R4.64] ;  /* 0x0000000a04037981 */ /* 0x004ea8000c1e1900 */
[----:B------:R-:W5:Y:S04]  /*0130*/  LDG.E R7, desc[UR10][R4.64+0x8] ;  /* 0x0000080a04077981 */ /* 0x000f68000c1e1900 */
[----:B------:R-:W4:Y:S04]  /*0140*/  LDG.E R9, desc[UR10][R4.64+0x10] ;  /* 0x0000100a04097981 */ /* 0x000f28000c1e1900 */
[----:B------:R-:W4:Y:S04]  /*0150*/  LDG.E R11, desc[UR10][R4.64+0x18] ;  /* 0x0000180a040b7981 */ /* 0x000f28000c1e1900 */
[----:B------:R-:W4:Y:S04]  /*0160*/  LDG.E R13, desc[UR10][R4.64+0x20] ;  /* 0x0000200a040d7981 */ /* 0x000f28000c1e1900 */
[----:B------:R-:W4:Y:S04]  /*0170*/  LDG.E R15, desc[UR10][R4.64+0x28] ;  /* 0x0000280a040f7981 */ /* 0x000f28000c1e1900 */
[----:B------:R-:W4:Y:S04]  /*0180*/  LDG.E R17, desc[UR10][R4.64+0x30] ;  /* 0x0000300a04117981 */ /* 0x000f28000c1e1900 */
[----:B------:R0:W4:Y:S01]  /*0190*/  LDG.E R19, desc[UR10][R4.64+0x38] ;  /* 0x0000380a04137981 */ /* 0x000122000c1e1900 */
[----:B------:R-:W-:Y:S01]  /*01a0*/  UIADD3 UR5, UPT, UPT, UR4, 0x190, URZ ;  /* 0x0000019004057890 */ /* 0x000fe2000fffe0ff */
[----:B------:R-:W-:Y:S01]  /*01b0*/  LEA R25, R31, R2, 0x4 ;  /* 0x000000021f197211 */ /* 0x000fe200078e20ff */
[----:B---3--:R-:W-:-:S02]  /*01c0*/  ULEA UR6, UR9, UR4, 0x18 ;  /* 0x0000000409067291 */ /* 0x008fc4000f8ec0ff */
[----:B------:R-:W-:Y:S02]  /*01d0*/  ULEA UR5, UR9, UR5, 0x18 ;  /* 0x0000000509057291 */ /* 0x000fe4000f8ec0ff */
[----:B------:R-:W-:Y:S02]  /*01e0*/  UIADD3 UR8, UPT, UPT, UR4, 0x80, URZ ;  /* 0x0000008004087890 */ /* 0x000fe4000fffe0ff */
[C---:B------:R-:W-:Y:S01]  /*01f0*/  LEA R30, R2.reuse, UR6, 0x6 ;  /* 0x00000006021e7c11 */ /* 0x040fe2000f8e30ff */
[----:B------:R-:W-:Y:S01]  /*0200*/  UIADD3 UR6, UPT, UPT, UR4, 0x228, URZ ;  /* 0x0000022804067890 */ /* 0x000fe2000fffe0ff */
[----:B------:R-:W-:Y:S01]  /*0210*/  LEA R0, R2, UR5, 0x6 ;  /* 0x0000000502007c11 */ /* 0x000fe2000f8e30ff */
[----:B------:R-:W-:Y:S01]  /*0220*/  UIADD3 UR5, UPT, UPT, UR4, 0x220, URZ ;  /* 0x0000022004057890 */ /* 0x000fe2000fffe0ff */
[C---:B------:R-:W-:Y:S01]  /*0230*/  LEA R6, R31.reuse, R30, 0x2 ;  /* 0x0000001e1f067211 */ /* 0x040fe200078e10ff */
[----:B------:R-:W-:Y:S01]  /*0240*/  ULEA UR6, UR9, UR6, 0x18 ;  /* 0x0000000609067291 */ /* 0x000fe2000f8ec0ff */
[----:B------:R-:W-:Y:S01]  /*0250*/  LEA R23, R31, R0, 0x2 ;  /* 0x000000001f177211 */ /* 0x000fe200078e10ff */
[----:B------:R-:W-:Y:S01]  /*0260*/  ULEA UR5, UR9, UR5, 0x18 ;  /* 0x0000000509057291 */ /* 0x000fe2000f8ec0ff */
[----:B0-----:R-:W-:Y:S01]  /*0270*/  MOV R4, 0xff800000 ;  /* 0xff80000000047802 */ /* 0x001fe20000000f00 */
[----:B------:R-:W-:-:S02]  /*0280*/  ULEA UR8, UR9, UR8, 0x18 ;  /* 0x0000000809087291 */ /* 0x000fc4000f8ec0ff */
[C---:B------:R-:W-:Y:S01]  /*0290*/  LEA R28, R2.reuse, UR6, 0x2 ;  /* 0x00000006021c7c11 */ /* 0x040fe2000f8e10ff */
[----:B------:R-:W-:Y:S01]  /*02a0*/  UIADD3 UR6, UPT, UPT, UR4, 0x180, URZ ;  /* 0x0000018004067890 */ /* 0x000fe2000fffe0ff */
[----:B------:R-:W-:Y:S01]  /*02b0*/  LEA R29, R2, UR5, 0x2 ;  /* 0x00000005021d7c11 */ /* 0x000fe2000f8e10ff */
[----:B------:R-:W-:Y:S01]  /*02c0*/  UIADD3 UR5, UPT, UPT, UR4, 0x100, URZ ;  /* 0x0000010004057890 */ /* 0x000fe2000fffe0ff */
[----:B------:R-:W-:Y:S01]  /*02d0*/  LEA R22, R31, UR8, 0x6 ;  /* 0x000000081f167c11 */ /* 0x000fe2000f8e30ff */
[----:B------:R-:W-:Y:S02]  /*02e0*/  UIADD3 UR4, UPT, UPT, UR4, 0x210, URZ ;  /* 0x0000021004047890 */ /* 0x000fe4000fffe0ff */
[----:B------:R-:W-:Y:S02]  /*02f0*/  ULEA UR5, UR9, UR5, 0x18 ;  /* 0x0000000509057291 */ /* 0x000fe4000f8ec0ff */
[----:B------:R-:W-:Y:S02]  /*0300*/  ULEA UR6, UR9, UR6, 0x18 ;  /* 0x0000000609067291 */ /* 0x000fe4000f8ec0ff */
[----:B------:R-:W-:-:S02]  /*0310*/  ULEA UR4, UR9, UR4, 0x18 ;  /* 0x0000000409047291 */ /* 0x000fc4000f8ec0ff */
[C---:B------:R-:W-:Y:S01]  /*0320*/  LEA R0, R31.reuse, UR5, 0x6 ;  /* 0x000000051f007c11 */ /* 0x040fe2000f8e30ff */
[----:B------:R-:W-:Y:S01]  /*0330*/  USHF.R.U32.HI UR7, URZ, 0x1, UR7 ;  /* 0x00000001ff077899 */ /* 0x000fe20008011607 */
[C---:B------:R-:W-:Y:S02]  /*0340*/  LEA R27, R2.reuse, UR6, 0x3 ;  /* 0x00000006021b7c11 */ /* 0x040fe4000f8e18ff */
[C---:B------:R-:W-:Y:S01]  /*0350*/  LEA R26, R2.reuse, UR4, 0x3 ;  /* 0x00000004021a7c11 */ /* 0x040fe2000f8e18ff */
[----:B------:R-:W-:Y:S01]  /*0360*/  UIADD3 UR7, UPT, UPT, -UR7, URZ, URZ ;  /* 0x000000ff07077290 */ /* 0x000fe2000fffe1ff */
[C---:B------:R-:W-:Y:S02]  /*0370*/  LEA R21, R31.reuse, R27, 0x2 ;  /* 0x0000001b1f157211 */ /* 0x040fe400078e10ff */
[C---:B------:R-:W-:Y:S01]  /*0380*/  LEA R20, R31.reuse, R26, 0x2 ;  /* 0x0000001a1f147211 */ /* 0x040fe200078e10ff */
[----:B--2---:R0:W-:Y:S04]  /*0390*/  STS [R6], R3 ;  /* 0x0000000306007388 */ /* 0x0041e80000000800 */
[----:B------:R1:W-:Y:S04]  /*03a0*/  STS [R23], RZ ;  /* 0x000000ff17007388 */ /* 0x0003e80000000800 */
[----:B-----5:R1:W-:Y:S01]  /*03b0*/  STS [R6+0x8], R7 ;  /* 0x0000080706007388 */ /* 0x0203e20000000800 */
[----:B0-----:R-:W-:Y:S01]  /*03c0*/  IMAD R3, R31, -0x3c, R0 ;  /* 0xffffffc41f037824 */ /* 0x001fe200078e0200 */
[----:B------:R-:W-:-:S02]  /*03d0*/  LEA R0, R2, R0, 0x2 ;  /* 0x0000000002007211 */ /* 0x000fc400078e10ff */
[----:B------:R1:W-:Y:S01]  /*03e0*/  STS [R23+0x8], RZ ;  /* 0x000008ff17007388 */ /* 0x0003e20000000800 */
[----:B------:R-:W-:-:S03]  /*03f0*/  LEA R2, R2, R22, 0x2 ;  /* 0x0000001602027211 */ /* 0x000fc600078e10ff */
[----:B----4-:R1:W-:Y:S04]  /*0400*/  STS [R6+0x10], R9 ;  /* 0x0000100906007388 */ /* 0x0103e80000000800 */
[----:B------:R1:W-:Y:S04]  /*0410*/  STS [R23+0x10], RZ ;  /* 0x000010ff17007388 */ /* 0x0003e80000000800 */
[----:B------:R1:W-:Y:S04]  /*0420*/  STS [R6+0x18], R11 ;  /* 0x0000180b06007388 */ /* 0x0003e80000000800 */
        /* <DEDUP_REMOVED lines=9> */
[----:B------:R1:W-:Y:S04]  /*04c0*/  STS [R29], R4 ;  /* 0x000000041d007388 */ /* 0x0003e80000000800 */
[----:B------:R1:W-:Y:S02]  /*04d0*/  STS [R28], RZ ;  /* 0x000000ff1c007388 */ /* 0x0003e40000000800 */
.L_x_116:
[----:B------:R-:W-:Y:S01]  /*04e0*/  ISETP.GE.AND P0, PT, R31, UR13, PT ;  /* 0x0000000d1f007c0c */ /* 0x000fe2000bf06270 */
[----:B------:R-:W-:-:S12]  /*04f0*/  BSSY.RECONVERGENT B0, `(.L_x_114) ;  /* 0x0000026000007945 */ /* 0x000fd80003800200 */
[----:B0-----:R-:W-:Y:S05]  /*0500*/  @P0 BRA `(.L_x_115) ;  /* 0x0000000000900947 */ /* 0x001fea0003800000 */
[----:B-1----:R-:W0:Y:S08]  /*0510*/  LDC.64 R6, c[0x0][0x388] ;  /* 0x0000e200ff067b82 */ /* 0x002e300000000a00 */
[----:B------:R-:W1:Y:S01]  /*0520*/  LDC.64 R4, c[0x0][0x390] ;  /* 0x0000e400ff047b82 */ /* 0x000e620000000a00 */
[----:B0-----:R-:W-:-:S05]  /*0530*/  IMAD.WIDE.U32 R6, R25, 0x4, R6 ;  /* 0x0000000419067825 */ /* 0x001fca00078e0006 */
[----:B------:R-:W2:Y:S01]  /*0540*/  LDG.E R37, desc[UR10][R6.64] ;  /* 0x0000000a06257981 */ /* 0x000ea2000c1e1900 */
[----:B-1----:R-:W-:-:S03]  /*0550*/  IMAD.WIDE.U32 R4, R25, 0x4, R4 ;  /* 0x0000000419047825 */ /* 0x002fc600078e0004 */
        /* <DEDUP_REMOVED lines=12> */
[----:B--2---:R0:W-:Y:S04]  /*0620*/  STS [R2], R37 ;  /* 0x0000002502007388 */ /* 0x0041e80000000800 */
[----:B----4-:R1:W-:Y:S04]  /*0630*/  STS [R0], R8 ;  /* 0x0000000800007388 */ /* 0x0103e80000000800 */
[----:B0-----:R-:W2:Y:S04]  /*0640*/  LDG.E R37, desc[UR10][R4.64+0x20] ;  /* 0x0000200a04257981 */ /* 0x001ea8000c1e1900 */
[----:B---3--:R0:W-:Y:S04]  /*0650*/  STS [R2+0x8], R10 ;  /* 0x0000080a02007388 */ /* 0x0081e80000000800 */
[----:B-1----:R-:W3:Y:S04]  /*0660*/  LDG.E R8, desc[UR10][R4.64+0x28] ;  /* 0x0000280a04087981 */ /* 0x002ee8000c1e1900 */
[----:B0-----:R-:W4:Y:S04]  /*0670*/  LDG.E R10, desc[UR10][R4.64+0x30] ;  /* 0x0000300a040a7981 */ /* 0x001f28000c1e1900 */
[----:B-----5:R0:W-:Y:S04]  /*0680*/  STS [R0+0x8], R9 ;  /* 0x0000080900007388 */ /* 0x0201e80000000800 */
[----:B------:R0:W-:Y:S04]  /*0690*/  STS [R2+0x10], R11 ;  /* 0x0000100b02007388 */ /* 0x0001e80000000800 */
[----:B------:R0:W-:Y:S04]  /*06a0*/  STS [R0+0x10], R13 ;  /* 0x0000100d00007388 */ /* 0x0001e80000000800 */
[----:B------:R0:W-:Y:S04]  /*06b0*/  STS [R2+0x18], R15 ;  /* 0x0000180f02007388 */ /* 0x0001e80000000800 */
[----:B------:R0:W-:Y:S04]  /*06c0*/  STS [R0+0x18], R12 ;  /* 0x0000180c00007388 */ /* 0x0001e80000000800 */
[----:B------:R0:W-:Y:S04]  /*06d0*/  STS [R2+0x20], R33 ;  /* 0x0000202102007388 */ /* 0x0001e80000000800 */
[----:B--2---:R0:W-:Y:S04]  /*06e0*/  STS [R0+0x20], R37 ;  /* 0x0000202500007388 */ /* 0x0041e80000000800 */
[----:B------:R0:W-:Y:S04]  /*06f0*/  STS [R2+0x28], R19 ;  /* 0x0000281302007388 */ /* 0x0001e80000000800 */
[----:B---3--:R0:W-:Y:S04]  /*0700*/  STS [R0+0x28], R8 ;  /* 0x0000280800007388 */ /* 0x0081e80000000800 */
[----:B------:R0:W-:Y:S04]  /*0710*/  STS [R2+0x30], R17 ;  /* 0x0000301102007388 */ /* 0x0001e80000000800 */
[----:B----4-:R0:W-:Y:S04]  /*0720*/  STS [R0+0x30], R10 ;  /* 0x0000300a00007388 */ /* 0x0101e80000000800 */
[----:B------:R0:W-:Y:S04]  /*0730*/  STS [R2+0x38], R35 ;  /* 0x0000382302007388 */ /* 0x0001e80000000800 */
[----:B------:R0:W-:Y:S02]  /*0740*/  STS [R0+0x38], R14 ;  /* 0x0000380e00007388 */ /* 0x0001e40000000800 */
.L_x_115:
[----:B------:R-:W-:Y:S05]  /*0750*/  BSYNC.RECONVERGENT B0 ;  /* 0x0000000000007941 */ /* 0x000fea0003800200 */
.L_x_114:
[----:B------:R-:W-:Y:S01]  /*0760*/  BAR.SYNC.DEFER_BLOCKING 0x0 ;  /* 0x0000000000007b1d */ /* 0x000fe20000010000 */
[----:B------:R-:W-:Y:S01]  /*0770*/  UIADD3 UR7, UPT, UPT, UR7, 0x1, URZ ;  /* 0x0000000107077890 */ /* 0x000fe2000fffe0ff */
[----:B------:R-:W-:Y:S02]  /*0780*/  IADD3 R31, PT, PT, R31, 0x2, RZ ;  /* 0x000000021f1f7810 */ /* 0x000fe40007ffe0ff */
[----:B------:R-:W-:Y:S01]  /*0790*/  IADD3 R25, PT, PT, R25, 0x20, RZ ;  /* 0x0000002019197810 */ /* 0x000fe20007ffe0ff */
[----:B------:R-:W-:Y:S01]  /*07a0*/  UISETP.NE.AND UP0, UPT, UR7, URZ, UPT ;  /* 0x000000ff0700728c */ /* 0x000fe2000bf05270 */
[----:B-1----:R-:W-:Y:S04]  /*07b0*/  LDS.128 R4, [R30] ;  /* 0x000000001e047984 */ /* 0x002fe80000000c00 */
[----:B0-----:R-:W0:Y:S04]  /*07c0*/  LDS.128 R16, [R22] ;  /* 0x0000000016107984 */ /* 0x001e280000000c00 */
[----:B------:R-:W-:Y:S04]  /*07d0*/  LDS.128 R12, [R30+0x10] ;  /* 0x000010001e0c7984 */ /* 0x000fe80000000c00 */
[----:B------:R-:W1:Y:S01]  /*07e0*/  LDS.128 R8, [R22+0x10] ;  /* 0x0000100016087984 */ /* 0x000e620000000c00 */
[----:B0-----:R-:W-:-:S04]  /*07f0*/  FFMA R4, R4, R16, RZ ;  /* 0x0000001004047223 */ /* 0x001fc800000000ff */
[----:B------:R-:W-:-:S04]  /*0800*/  FFMA R5, R5, R17, R4 ;  /* 0x0000001105057223 */ /* 0x000fc80000000004 */
[----:B------:R-:W-:-:S04]  /*0810*/  FFMA R6, R6, R18, R5 ;  /* 0x0000001206067223 */ /* 0x000fc80000000005 */
[----:B------:R-:W-:Y:S02]  /*0820*/  FFMA R7, R7, R19, R6 ;  /* 0x0000001307077223 */ /* 0x000fe40000000006 */
[----:B------:R-:W-:Y:S02]  /*0830*/  LDS.128 R16, [R30+0x20] ;  /* 0x000020001e107984 */ /* 0x000fe40000000c00 */
[----:B-1----:R-:W-:Y:S02]  /*0840*/  FFMA R8, R12, R8, R7 ;  /* 0x000000080c087223 */ /* 0x002fe40000000007 */
[----:B------:R-:W0:Y:S02]  /*0850*/  LDS.128 R4, [R22+0x20] ;  /* 0x0000200016047984 */ /* 0x000e240000000c00 */
[----:B------:R-:W-:-:S04]  /*0860*/  FFMA R9, R13, R9, R8 ;  /* 0x000000090d097223 */ /* 0x000fc80000000008 */
[----:B------:R-:W-:-:S04]  /*0870*/  FFMA R10, R14, R10, R9 ;  /* 0x0000000a0e0a7223 */ /* 0x000fc80000000009 */
[----:B------:R-:W-:Y:S02]  /*0880*/  FFMA R11, R15, R11, R10 ;  /* 0x0000000b0f0b7223 */ /* 0x000fe4000000000a */
[----:B------:R-:W-:Y:S02]  /*0890*/  LDS.128 R12, [R22+0x30] ;  /* 0x00003000160c7984 */ /* 0x000fe40000000c00 */
[----:B0-----:R-:W-:Y:S02]  /*08a0*/  FFMA R4, R16, R4, R11 ;  /* 0x0000000410047223 */ /* 0x001fe4000000000b */
[----:B------:R-:W0:Y:S02]  /*08b0*/  LDS.128 R8, [R30+0x30] ;  /* 0x000030001e087984 */ /* 0x000e240000000c00 */
[----:B------:R-:W-:-:S04]  /*08c0*/  FFMA R5, R17, R5, R4 ;  /* 0x0000000511057223 */ /* 0x000fc80000000004 */
[----:B------:R-:W-:-:S04]  /*08d0*/  FFMA R6, R18, R6, R5 ;  /* 0x0000000612067223 */ /* 0x000fc80000000005 */
[----:B------:R-:W-:-:S04]  /*08e0*/  FFMA R7, R19, R7, R6 ;  /* 0x0000000713077223 */ /* 0x000fc80000000006 */
[----:B0-----:R-:W-:-:S04]  /*08f0*/  FFMA R8, R8, R12, R7 ;  /* 0x0000000c08087223 */ /* 0x001fc80000000007 */
[----:B------:R-:W-:Y:S01]  /*0900*/  FFMA R9, R9, R13, R8 ;  /* 0x0000000d09097223 */ /* 0x000fe20000000008 */
[----:B------:R-:W-:-:S03]  /*0910*/  MOV R8, 0x437c0000 ;  /* 0x437c000000087802 */ /* 0x000fc60000000f00 */
[----:B------:R-:W-:-:S04]  /*0920*/  FFMA R10, R10, R14, R9 ;  /* 0x0000000e0a0a7223 */ /* 0x000fc80000000009 */
[----:B------:R-:W-:-:S04]  /*0930*/  FFMA R10, R11, R15, R10 ;  /* 0x0000000f0b0a7223 */ /* 0x000fc8000000000a */
[----:B------:R-:W-:-:S05]  /*0940*/  FMUL R10, R10, UR12 ;  /* 0x0000000c0a0a7c20 */ /* 0x000fca0008400000 */
[----:B------:R-:W-:Y:S01]  /*0950*/  STS [R21], R10 ;  /* 0x0000000a15007388 */ /* 0x000fe20000000800 */
[----:B------:R-:W-:Y:S06]  /*0960*/  BAR.SYNC.DEFER_BLOCKING 0x0 ;  /* 0x0000000000007b1d */ /* 0x000fec0000010000 */
[----:B------:R-:W0:Y:S02]  /*0970*/  LDS.64 R4, [R27] ;  /* 0x000000001b047984 */ /* 0x000e240000000a00 */
[----:B------:R-:W-:Y:S06]  /*0980*/  BAR.SYNC.DEFER_BLOCKING 0x0 ;  /* 0x0000000000007b1d */ /* 0x000fec0000010000 */
[----:B------:R-:W1:Y:S04]  /*0990*/  LDS R7, [R29] ;  /* 0x000000001d077984 */ /* 0x000e680000000800 */
[----:B------:R-:W2:Y:S01]  /*09a0*/  LDS R9, [R21] ;  /* 0x0000000015097984 */ /* 0x000ea20000000800 */
[----:B0-----:R-:W-:-:S04]  /*09b0*/  FMNMX3 R4, R4, -INF , R5, !PT ;  /* 0xff80000004047876 */ /* 0x001fc80007800005 */
[----:B-1----:R-:W-:Y:S01]  /*09c0*/  FMNMX R6, R4, R7, !PT ;  /* 0x0000000704067209 */ /* 0x002fe20007800000 */
[----:B------:R-:W-:-:S04]  /*09d0*/  HFMA2 R7, -RZ, RZ, 0.96630859375, -0.0022525787353515625 ;  /* 0x3bbb989dff077431 */ /* 0x000fc800000001ff */
[----:B--2---:R-:W-:-:S04]  /*09e0*/  FADD R4, -R6, R9 ;  /* 0x0000000906047221 */ /* 0x004fc80000000100 */
[----:B------:R-:W-:-:S04]  /*09f0*/  FFMA.SAT R5, R4, R7, 0.5 ;  /* 0x3f00000004057423 */ /* 0x000fc80000002007 */
[----:B------:R-:W-:-:S04]  /*0a00*/  FFMA.RM R5, R5, R8, 12582913 ;  /* 0x4b40000105057423 */ /* 0x000fc80000004008 */
[C---:B------:R-:W-:Y:S01]  /*0a10*/  FADD R9, R5.reuse, -12583039 ;  /* 0xcb40007f05097421 */ /* 0x040fe20000000000 */
[----:B------:R-:W-:-:S03]  /*0a20*/  SHF.L.U32 R5, R5, 0x17, RZ ;  /* 0x0000001705057819 */ /* 0x000fc600000006ff */
[----:B------:R-:W-:-:S04]  /*0a30*/  FFMA R9, R4, 1.4426950216293334961, -R9 ;  /* 0x3fb8aa3b04097823 */ /* 0x000fc80000000809 */
[----:B------:R-:W-:-:S04]  /*0a40*/  FFMA R9, R4, 1.925963033500011079e-08, R9 ;  /* 0x32a5706004097823 */ /* 0x000fc80000000009 */
[----:B------:R-:W0:Y:S02]  /*0a50*/  MUFU.EX2 R4, R9 ;  /* 0x0000000900047308 */ /* 0x000e240000000800 */
[----:B0-----:R-:W-:-:S05]  /*0a60*/  FMUL R11, R5, R4 ;  /* 0x00000004050b7220 */ /* 0x001fca0000400000 */
[----:B------:R-:W-:Y:S01]  /*0a70*/  STS [R20], R11 ;  /* 0x0000000b14007388 */ /* 0x000fe20000000800 */
[----:B------:R-:W-:Y:S06]  /*0a80*/  BAR.SYNC.DEFER_BLOCKING 0x0 ;  /* 0x0000000000007b1d */ /* 0x000fec0000010000 */
[----:B------:R-:W0:Y:S02]  /*0a90*/  LDS.64 R4, [R26] ;  /* 0x000000001a047984 */ /* 0x000e240000000a00 */
[----:B------:R-:W-:Y:S06]  /*0aa0*/  BAR.SYNC.DEFER_BLOCKING 0x0 ;  /* 0x0000000000007b1d */ /* 0x000fec0000010000 */
[----:B------:R-:W1:Y:S01]  /*0ab0*/  LDS R13, [R29] ;  /* 0x000000001d0d7984 */ /* 0x000e620000000800 */
[----:B0-----:R-:W-:-:S04]  /*0ac0*/  FADD R4, RZ, R4 ;  /* 0x00000004ff047221 */ /* 0x001fc80000000000 */
[----:B------:R-:W-:Y:S01]  /*0ad0*/  FADD R5, R4, R5 ;  /* 0x0000000504057221 */ /* 0x000fe20000000000 */
[----:B-1----:R-:W-:-:S04]  /*0ae0*/  FADD R10, -R6, R13 ;  /* 0x0000000d060a7221 */ /* 0x002fc80000000100 */
[----:B------:R-:W-:Y:S02]  /*0af0*/  FFMA.SAT R13, R10, R7, 0.5 ;  /* 0x3f0000000a0d7423 */ /* 0x000fe40000002007 */
[----:B------:R-:W0:Y:S02]  /*0b00*/  LDS R7, [R28] ;  /* 0x000000001c077984 */ /* 0x000e240000000800 */
[----:B------:R-:W-:Y:S02]  /*0b10*/  FFMA.RM R13, R13, R8, 12582913 ;  /* 0x4b4000010d0d7423 */ /* 0x000fe40000004008 */
[----:B------:R-:W-:Y:S02]  /*0b20*/  STS [R29], R6 ;  /* 0x000000061d007388 */ /* 0x000fe40000000800 */
[C---:B------:R-:W-:Y:S01]  /*0b30*/  FADD R9, R13.reuse, -12583039 ;  /* 0xcb40007f0d097421 */ /* 0x040fe20000000000 */
[----:B------:R-:W-:-:S03]  /*0b40*/  SHF.L.U32 R8, R13, 0x17, RZ ;  /* 0x000000170d087819 */ /* 0x000fc600000006ff */
[----:B------:R-:W-:-:S04]  /*0b50*/  FFMA R9, R10, 1.4426950216293334961, -R9 ;  /* 0x3fb8aa3b0a097823 */ /* 0x000fc80000000809 */
[----:B------:R-:W-:-:S06]  /*0b60*/  FFMA R9, R10, 1.925963033500011079e-08, R9 ;  /* 0x32a570600a097823 */ /* 0x000fcc0000000009 */
[----:B------:R-:W1:Y:S02]  /*0b70*/  MUFU.EX2 R9, R9 ;  /* 0x0000000900097308 */ /* 0x000e640000000800 */
[----:B-1----:R-:W-:-:S04]  /*0b80*/  FMUL R8, R8, R9 ;  /* 0x0000000908087220 */ /* 0x002fc80000400000 */
[----:B0-----:R-:W-:-:S05]  /*0b90*/  FFMA R7, R8, R7, R5 ;  /* 0x0000000708077223 */ /* 0x001fca0000000005 */
[----:B------:R-:W-:Y:S04]  /*0ba0*/  STS [R28], R7 ;  /* 0x000000071c007388 */ /* 0x000fe80000000800 */
[----:B------:R-:W-:Y:S04]  /*0bb0*/  LDS R13, [R3] ;  /* 0x00000000030d7984 */ /* 0x000fe80000000800 */
[----:B------:R-:W0:Y:S04]  /*0bc0*/  LDS.64 R4, [R26] ;  /* 0x000000001a047984 */ /* 0x000e280000000a00 */
[----:B------:R-:W1:Y:S04]  /*0bd0*/  LDS R11, [R23] ;  /* 0x00000000170b7984 */ /* 0x000e680000000800 */
[----:B------:R-:W2:Y:S01]  /*0be0*/  LDS R9, [R3+0x40] ;  /* 0x0000400003097984 */ /* 0x000ea20000000800 */
[----:B0-----:R-:W-:-:S04]  /*0bf0*/  FMUL R13, R4, R13 ;  /* 0x0000000d040d7220 */ /* 0x001fc80000400000 */
[----:B-1----:R-:W-:-:S04]  /*0c00*/  FFMA R10, R8, R11, R13 ;  /* 0x0000000b080a7223 */ /* 0x002fc8000000000d */
[----:B--2---:R-:W-:Y:S02]  /*0c10*/  FFMA R10, R9, R5, R10 ;  /* 0x00000005090a7223 */ /* 0x004fe4000000000a */
[----:B------:R-:W-:Y:S04]  /*0c20*/  LDS R9, [R23+0x8] ;  /* 0x0000080017097984 */ /* 0x000fe80000000800 */
[----:B------:R-:W-:Y:S04]  /*0c30*/  STS [R23], R10 ;  /* 0x0000000a17007388 */ /* 0x000fe80000000800 */
[----:B------:R-:W0:Y:S04]  /*0c40*/  LDS R11, [R3+0x8] ;  /* 0x00000800030b7984 */ /* 0x000e280000000800 */
[----:B------:R-:W1:Y:S01]  /*0c50*/  LDS R7, [R3+0x48] ;  /* 0x0000480003077984 */ /* 0x000e620000000800 */
[----:B0-----:R-:W-:-:S04]  /*0c60*/  FMUL R11, R4, R11 ;  /* 0x0000000b040b7220 */ /* 0x001fc80000400000 */
[----:B------:R-:W-:-:S04]  /*0c70*/  FFMA R6, R8, R9, R11 ;  /* 0x0000000908067223 */ /* 0x000fc8000000000b */
[----:B-1----:R-:W-:Y:S02]  /*0c80*/  FFMA R6, R7, R5, R6 ;  /* 0x0000000507067223 */ /* 0x002fe40000000006 */
[----:B------:R-:W-:Y:S04]  /*0c90*/  LDS R7, [R23+0x10] ;  /* 0x0000100017077984 */ /* 0x000fe80000000800 */
[----:B------:R-:W-:Y:S04]  /*0ca0*/  STS [R23+0x8], R6 ;  /* 0x0000080617007388 */ /* 0x000fe80000000800 */
[----:B------:R-:W0:Y:S04]  /*0cb0*/  LDS R9, [R3+0x10] ;  /* 0x0000100003097984 */ /* 0x000e280000000800 */
[----:B------:R-:W1:Y:S01]  /*0cc0*/  LDS R11, [R3+0x50] ;  /* 0x00005000030b7984 */ /* 0x000e620000000800 */
[----:B0-----:R-:W-:-:S04]  /*0cd0*/  FMUL R9, R4, R9 ;  /* 0x0000000904097220 */ /* 0x001fc80000400000 */
[----:B------:R-:W-:Y:S02]  /*0ce0*/  FFMA R10, R8, R7, R9 ;  /* 0x00000007080a7223 */ /* 0x000fe40000000009 */
[----:B------:R-:W-:Y:S02]  /*0cf0*/  LDS R7, [R23+0x18] ;  /* 0x0000180017077984 */ /* 0x000fe40000000800 */
[----:B-1----:R-:W-:-:S05]  /*0d00*/  FFMA R10, R11, R5, R10 ;  /* 0x000000050b0a7223 */ /* 0x002fca000000000a */
        /* <DEDUP_REMOVED lines=32> */
[----:B------:R-:W-:-:S04]  /*0f10*/  FFMA R8, R8, R7, R9 ;  /* 0x0000000708087223 */ /* 0x000fc80000000009 */
[----:B-1----:R-:W-:-:S05]  /*0f20*/  FFMA R8, R11, R5, R8 ;  /* 0x000000050b087223 */ /* 0x002fca0000000008 */
[----:B------:R0:W-:Y:S01]  /*0f30*/  STS [R23+0x38], R8 ;  /* 0x0000380817007388 */ /* 0x0001e20000000800 */
[----:B------:R-:W-:Y:S06]  /*0f40*/  BAR.SYNC.DEFER_BLOCKING 0x0 ;  /* 0x0000000000007b1d */ /* 0x000fec0000010000 */
[----:B------:R-:W-:Y:S05]  /*0f50*/  BRA.U UP0, `(.L_x_116) ;  /* 0xfffffff500607547 */ /* 0x000fea000b83ffff */
[----:B------:R-:W1:Y:S01]  /*0f60*/  LDS R9, [R28] ;  /* 0x000000001c097984 */ /* 0x000e620000000800 */
[----:B------:R-:W-:Y:S03]  /*0f70*/  BSSY.RECONVERGENT B0, `(.L_x_117) ;  /* 0x0000013000007945 */ /* 0x000fe60003800200 */
[----:B0-----:R-:W0:Y:S04]  /*0f80*/  LDS R8, [R23] ;  /* 0x0000000017087984 */ /* 0x001e280000000800 */
[----:B------:R2:W3:Y:S04]  /*0f90*/  LDS R0, [R23+0x8] ;  /* 0x0000080017007984 */ /* 0x0004e80000000800 */
[----:B------:R2:W4:Y:S04]  /*0fa0*/  LDS R2, [R23+0x10] ;  /* 0x0000100017027984 */ /* 0x0005280000000800 */
[----:B------:R2:W2:Y:S04]  /*0fb0*/  LDS R3, [R23+0x18] ;  /* 0x0000180017037984 */ /* 0x0004a80000000800 */
[----:B------:R0:W2:Y:S04]  /*0fc0*/  LDS R4, [R23+0x20] ;  /* 0x0000200017047984 */ /* 0x0000a80000000800 */
[----:B------:R0:W2:Y:S04]  /*0fd0*/  LDS R5, [R23+0x28] ;  /* 0x0000280017057984 */ /* 0x0000a80000000800 */
[----:B------:R0:W2:Y:S04]  /*0fe0*/  LDS R6, [R23+0x30] ;  /* 0x0000300017067984 */ /* 0x0000a80000000800 */
[----:B------:R0:W2:Y:S01]  /*0ff0*/  LDS R7, [R23+0x38] ;  /* 0x0000380017077984 */ /* 0x0000a20000000800 */
[----:B-1----:R-:W1:Y:S08]  /*1000*/  MUFU.RCP R10, R9 ;  /* 0x00000009000a7308 */ /* 0x002e700000001000 */
[----:B0-----:R-:W0:Y:S01]  /*1010*/  FCHK P0, R8, R9 ;  /* 0x0000000908007302 */ /* 0x001e220000000000 */
[----:B-1----:R-:W-:-:S04]  /*1020*/  FFMA R11, -R9, R10, 1 ;  /* 0x3f800000090b7423 */ /* 0x002fc8000000010a */
[----:B------:R-:W-:-:S04]  /*1030*/  FFMA R11, R10, R11, R10 ;  /* 0x0000000b0a0b7223 */ /* 0x000fc8000000000a */
[----:B------:R-:W-:-:S04]  /*1040*/  FFMA R10, R8, R11, RZ ;  /* 0x0000000b080a7223 */ /* 0x000fc800000000ff */
[----:B------:R-:W-:-:S04]  /*1050*/  FFMA R12, -R9, R10, R8 ;  /* 0x0000000a090c7223 */ /* 0x000fc80000000108 */
[----:B------:R-:W-:Y:S01]  /*1060*/  FFMA R13, R11, R12, R10 ;  /* 0x0000000c0b0d7223 */ /* 0x000fe2000000000a */
[----:B0-234-:R-:W-:Y:S06]  /*1070*/  @!P0 BRA `(.L_x_118) ;  /* 0x0000000000088947 */ /* 0x01dfec0003800000 */
[----:B------:R-:W-:-:S07]  /*1080*/  MOV R10, 0x10a0 ;  /* 0x000010a0000a7802 */ /* 0x000fce0000000f00 */
[----:B------:R-:W-:Y:S05]  /*1090*/  CALL.REL.NOINC `($__internal_1_$__cuda_sm3x_div_rn_noftz_f32_slowpath) ;  /* 0x0000000400b47944 */ /* 0x000fea0003c00000 */
.L_x_118:
[----:B------:R-:W-:Y:S05]  /*10a0*/  BSYNC.RECONVERGENT B0 ;  /* 0x0000000000007941 */ /* 0x000fea0003800200 */
.L_x_117:
[----:B------:R-:W0:Y:S01]  /*10b0*/  LDC.64 R10, c[0x0][0x398] ;  /* 0x0000e600ff0a7b82 */ /* 0x000e220000000a00 */
[----:B------:R-:W1:Y:S01]  /*10c0*/  MUFU.RCP R8, R9 ;  /* 0x0000000900087308 */ /* 0x000e620000001000 */
[----:B------:R-:W-:Y:S07]  /*10d0*/  BSSY.RECONVERGENT B0, `(.L_x_119) ;  /* 0x000000e000007945 */ /* 0x000fee0003800200 */
[----:B------:R-:W2:Y:S01]  /*10e0*/  FCHK P0, R0, R9 ;  /* 0x0000000900007302 */ /* 0x000ea20000000000 */
[----:B0-----:R-:W-:-:S04]  /*10f0*/  IMAD.WIDE.U32 R24, R24, 0x4, R10 ;  /* 0x0000000418187825 */ /* 0x001fc800078e000a */
[----:B-1----:R-:W-:Y:S01]  /*1100*/  FFMA R11, -R9, R8, 1 ;  /* 0x3f800000090b7423 */ /* 0x002fe20000000108 */
[----:B------:R0:W-:Y:S03]  /*1110*/  STG.E desc[UR10][R24.64], R13 ;  /* 0x0000000d18007986 */ /* 0x0001e6000c10190a */
[----:B------:R-:W-:-:S04]  /*1120*/  FFMA R15, R8, R11, R8 ;  /* 0x0000000b080f7223 */ /* 0x000fc80000000008 */
[----:B------:R-:W-:-:S04]  /*1130*/  FFMA R8, R0, R15, RZ ;  /* 0x0000000f00087223 */ /* 0x000fc800000000ff */
[----:B------:R-:W-:-:S04]  /*1140*/  FFMA R11, -R9, R8, R0 ;  /* 0x00000008090b7223 */ /* 0x000fc80000000100 */
[----:B------:R-:W-:Y:S01]  /*1150*/  FFMA R11, R15, R11, R8 ;  /* 0x0000000b0f0b7223 */ /* 0x000fe20000000008 */
[----:B0-2---:R-:W-:Y:S06]  /*1160*/  @!P0 BRA `(.L_x_120) ;  /* 0x0000000000108947 */ /* 0x005fec0003800000 */
[----:B------:R-:W-:Y:S02]  /*1170*/  MOV R8, R0 ;  /* 0x0000000000087202 */ /* 0x000fe40000000f00 */
[----:B------:R-:W-:-:S07]  /*1180*/  MOV R10, 0x11a0 ;  /* 0x000011a0000a7802 */ /* 0x000fce0000000f00 */
[----:B------:R-:W-:Y:S05]  /*1190*/  CALL.REL.NOINC `($__internal_1_$__cuda_sm3x_div_rn_noftz_f32_slowpath) ;  /* 0x0000000400747944 */ /* 0x000fea0003c00000 */
[----:B------:R-:W-:-:S07]  /*11a0*/  MOV R11, R13 ;  /* 0x0000000d000b7202 */ /* 0x000fce0000000f00 */
.L_x_120:
[----:B------:R-:W-:Y:S05]  /*11b0*/  BSYNC.RECONVERGENT B0 ;  /* 0x0000000000007941 */ /* 0x000fea0003800200 */
.L_x_119:
[----:B------:R-:W0:Y:S01]  /*11c0*/  MUFU.RCP R0, R9 ;  /* 0x0000000900007308 */ /* 0x000e220000001000 */
[----:B------:R1:W-:Y:S01]  /*11d0*/  STG.E desc[UR10][R24.64+0x8], R11 ;  /* 0x0000080b18007986 */ /* 0x0003e2000c10190a */
[----:B------:R-:W-:Y:S06]  /*11e0*/  BSSY.RECONVERGENT B0, `(.L_x_121) ;  /* 0x000000b000007945 */ /* 0x000fec0003800200 */
[----:B------:R-:W2:Y:S01]  /*11f0*/  FCHK P0, R2, R9 ;  /* 0x0000000902007302 */ /* 0x000ea20000000000 */
[----:B0-----:R-:W-:-:S04]  /*1200*/  FFMA R13, -R9, R0, 1 ;  /* 0x3f800000090d7423 */ /* 0x001fc80000000100 */
[----:B------:R-:W-:-:S04]  /*1210*/  FFMA R15, R0, R13, R0 ;  /* 0x0000000d000f7223 */ /* 0x000fc80000000000 */
[----:B------:R-:W-:-:S04]  /*1220*/  FFMA R0, R2, R15, RZ ;  /* 0x0000000f02007223 */ /* 0x000fc800000000ff */
[----:B------:R-:W-:-:S04]  /*1230*/  FFMA R13, -R9, R0, R2 ;  /* 0x00000000090d7223 */ /* 0x000fc80000000102 */
[----:B------:R-:W-:Y:S01]  /*1240*/  FFMA R13, R15, R13, R0 ;  /* 0x0000000d0f0d7223 */ /* 0x000fe20000000000 */
[----:B-12---:R-:W-:Y:S06]  /*1250*/  @!P0 BRA `(.L_x_122) ;  /* 0x00000000000c8947 */ /* 0x006fec0003800000 */
[----:B------:R-:W-:Y:S02]  /*1260*/  MOV R8, R2 ;  /* 0x0000000200087202 */ /* 0x000fe40000000f00 */
[----:B------:R-:W-:-:S07]  /*1270*/  MOV R10, 0x1290 ;  /* 0x00001290000a7802 */ /* 0x000fce0000000f00 */
[----:B------:R-:W-:Y:S05]  /*1280*/  CALL.REL.NOINC `($__internal_1_$__cuda_sm3x_div_rn_noftz_f32_slowpath) ;  /* 0x0000000400387944 */ /* 0x000fea0003c00000 */
.L_x_122:
[----:B------:R-:W-:Y:S05]  /*1290*/  BSYNC.RECONVERGENT B0 ;  /* 0x0000000000007941 */ /* 0x000fea0003800200 */
.L_x_121:
        /* <DEDUP_REMOVED lines=13> */
[----:B------:R-:W-:-:S07]  /*1370*/  MOV R11, R13 ;  /* 0x0000000d000b7202 */ /* 0x000fce0000000f00 */
.L_x_124:
[----:B------:R-:W-:Y:S05]  /*1380*/  BSYNC.RECONVERGENT B0 ;  /* 0x0000000000007941 */ /* 0x000fea0003800200 */
.L_x_123:
        /* <DEDUP_REMOVED lines=14> */
.L_x_126:
[----:B------:R-:W-:Y:S05]  /*1470*/  BSYNC.RECONVERGENT B0 ;  /* 0x0000000000007941 */ /* 0x000fea0003800200 */
.L_x_125:
        /* <DEDUP_REMOVED lines=14> */
.L_x_128:
[----:B------:R-:W-:Y:S05]  /*1560*/  BSYNC.RECONVERGENT B0 ;  /* 0x0000000000007941 */ /* 0x000fea0003800200 */
.L_x_127:
        /* <DEDUP_REMOVED lines=14> */
.L_x_130:
[----:B------:R-:W-:Y:S05]  /*1650*/  BSYNC.RECONVERGENT B0 ;  /* 0x0000000000007941 */ /* 0x000fea0003800200 */
.L_x_129:
        /* <DEDUP_REMOVED lines=14> */
.L_x_132:
[----:B------:R-:W-:Y:S05]  /*1740*/  BSYNC.RECONVERGENT B0 ;  /* 0x0000000000007941 */ /* 0x000fea0003800200 */
.L_x_131:
[----:B------:R-:W-:Y:S01]  /*1750*/  STG.E desc[UR10][R24.64+0x38], R5 ;  /* 0x0000380518007986 */ /* 0x000fe2000c10190a */
[----:B------:R-:W-:Y:S05]  /*1760*/  EXIT ;  /* 0x000000000000794d */ /* 0x000fea0003800000 */
        .weak           $__internal_1_$__cuda_sm3x_div_rn_noftz_f32_slowpath
        .type           $__internal_1_$__cuda_sm3x_div_rn_noftz_f32_slowpath,@function
        .size           $__internal_1_$__cuda_sm3x_div_rn_noftz_f32_slowpath,(.L_x_146 - $__internal_1_$__cuda_sm3x_div_rn_noftz_f32_slowpath)
$__internal_1_$__cuda_sm3x_div_rn_noftz_f32_slowpath:
        /* <DEDUP_REMOVED lines=35> */
.L_x_134:
[----:B------:R-:W-:Y:S01]  /*19a0*/  LEA R14, R11, 0xc0800000, 0x17 ;  /* 0xc08000000b0e7811 */ /* 0x000fe200078eb8ff */
[----:B------:R-:W-:Y:S01]  /*19b0*/  BSSY.RECONVERGENT B2, `(.L_x_139) ;  /* 0x0000036000027945 */ /* 0x000fe20003800200 */
[----:B------:R-:W-:Y:S02]  /*19c0*/  IADD3 R15, PT, PT, R15, -0x7f, RZ ;  /* 0xffffff810f0f7810 */ /* 0x000fe40007ffe0ff */
[----:B------:R-:W-:-:S03]  /*19d0*/  IADD3 R16, PT, PT, -R14, R13, RZ ;  /* 0x0000000d0e107210 */ /* 0x000fc60007ffe1ff */
[C---:B------:R-:W-:Y:S01]  /*19e0*/  IMAD R8, R15.reuse, -0x800000, R8 ;  /* 0xff8000000f087824 */ /* 0x040fe200078e0208 */
[----:B------:R-:W0:Y:S01]  /*19f0*/  MUFU.RCP R13, R16 ;  /* 0x00000010000d7308 */ /* 0x000e220000001000 */
[----:B------:R-:W-:Y:S01]  /*1a00*/  FADD.FTZ R17, -R16, -RZ ;  /* 0x800000ff10117221 */ /* 0x000fe20000010100 */
[----:B------:R-:W-:-:S04]  /*1a10*/  IADD3 R15, PT, PT, R15, 0x7f, -R11 ;  /* 0x0000007f0f0f7810 */ /* 0x000fc80007ffe80b */
[----:B------:R-:W-:Y:S01]  /*1a20*/  IADD3 R15, PT, PT, R15, R12, RZ ;  /* 0x0000000c0f0f7210 */ /* 0x000fe20007ffe0ff */
[----:B0-----:R-:W-:-:S04]  /*1a30*/  FFMA R14, R13, R17, 1 ;  /* 0x3f8000000d0e7423 */ /* 0x001fc80000000011 */
        /* <DEDUP_REMOVED lines=20> */
[C---:B------:R-:W-:Y:S02]  /*1b80*/  ISETP.NE.AND P2, PT, R16.reuse, RZ, PT ;  /* 0x000000ff1000720c */ /* 0x040fe40003f45270 */
[C---:B------:R-:W-:Y:S02]  /*1b90*/  ISETP.NE.AND P1, PT, R16.reuse, RZ, PT ;  /* 0x000000ff1000720c */ /* 0x040fe40003f25270 */
[----:B------:R-:W-:Y:S01]  /*1ba0*/  LOP3.LUT R12, R11, 0x7fffff, RZ, 0xc0, !PT ;  /* 0x007fffff0b0c7812 */ /* 0x000fe200078ec0ff */
[CCC-:B------:R-:W-:Y:S01]  /*1bb0*/  FFMA.RP R11, R13.reuse, R17.reuse, R14.reuse ;  /* 0x000000110d0b7223 */ /* 0x1c0fe2000000800e */
[----:B------:R-:W-:Y:S01]  /*1bc0*/  FFMA.RM R14, R13, R17, R14 ;  /* 0x000000110d0e7223 */ /* 0x000fe2000000400e */
[----:B------:R-:W-:Y:S02]  /*1bd0*/  IADD3 R13, PT, PT, R16, 0x20, RZ ;  /* 0x00000020100d7810 */ /* 0x000fe40007ffe0ff */
        /* <DEDUP_REMOVED lines=15> */
.L_x_141:
[----:B------:R-:W-:-:S04]  /*1cd0*/  LOP3.LUT R8, R8, 0x80000000, RZ, 0xc0, !PT ;  /* 0x8000000008087812 */ /* 0x000fc800078ec0ff */
[----:B------:R-:W-:Y:S01]  /*1ce0*/  LOP3.LUT R8, R8, 0x7f800000, RZ, 0xfc, !PT ;  /* 0x7f80000008087812 */ /* 0x000fe200078efcff */
[----:B------:R-:W-:Y:S06]  /*1cf0*/  BRA `(.L_x_142) ;  /* 0x0000000000047947 */ /* 0x000fec0003800000 */
.L_x_140:
[----:B------:R-:W-:-:S07]  /*1d00*/  LEA R8, R15, R8, 0x17 ;  /* 0x000000080f087211 */ /* 0x000fce00078eb8ff */
.L_x_142:
[----:B------:R-:W-:Y:S05]  /*1d10*/  BSYNC.RECONVERGENT B2 ;  /* 0x0000000000027941 */ /* 0x000fea0003800200 */
.L_x_139:
[----:B------:R-:W-:Y:S05]  /*1d20*/  BRA `(.L_x_143) ;  /* 0x0000000000207947 */ /* 0x000fea0003800000 */
.L_x_138:
[----:B------:R-:W-:-:S04]  /*1d30*/  LOP3.LUT R8, R13, 0x80000000, R8, 0x48, !PT ;  /* 0x800000000d087812 */ /* 0x000fc800078e4808 */
[----:B------:R-:W-:Y:S01]  /*1d40*/  LOP3.LUT R8, R8, 0x7f800000, RZ, 0xfc, !PT ;  /* 0x7f80000008087812 */ /* 0x000fe200078efcff */
[----:B------:R-:W-:Y:S06]  /*1d50*/  BRA `(.L_x_143) ;  /* 0x0000000000147947 */ /* 0x000fec0003800000 */
.L_x_137:
[----:B------:R-:W-:Y:S01]  /*1d60*/  LOP3.LUT R8, R13, 0x80000000, R8, 0x48, !PT ;  /* 0x800000000d087812 */ /* 0x000fe200078e4808 */
[----:B------:R-:W-:Y:S06]  /*1d70*/  BRA `(.L_x_143) ;  /* 0x00000000000c7947 */ /* 0x000fec0003800000 */
.L_x_136:
[----:B------:R-:W0:Y:S01]  /*1d80*/  MUFU.RSQ R8, -QNAN ;  /* 0xffc0000000087908 */ /* 0x000e220000001400 */
[----:B------:R-:W-:Y:S05]  /*1d90*/  BRA `(.L_x_143) ;  /* 0x0000000000047947 */ /* 0x000fea0003800000 */
.L_x_135:
[----:B------:R-:W-:-:S07]  /*1da0*/  FADD.FTZ R8, R8, R9 ;  /* 0x0000000908087221 */ /* 0x000fce0000010000 */
.L_x_143:
[----:B------:R-:W-:Y:S05]  /*1db0*/  BSYNC.RECONVERGENT B1 ;  /* 0x0000000000017941 */ /* 0x000fea0003800200 */
.L_x_133:
[----:B------:R-:W-:Y:S01]  /*1dc0*/  HFMA2 R11, -RZ, RZ, 0, 0 ;  /* 0x00000000ff0b7431 */ /* 0x000fe200000001ff */
[----:B0-----:R-:W-:-:S03]  /*1dd0*/  MOV R13, R8 ;  /* 0x00000008000d7202 */ /* 0x001fc60000000f00 */
[----:B------:R-:W-:Y:S05]  /*1de0*/  RET.REL.NODEC R10 `(_Z25flash_attention_v2_kernelPfS_S_S_if) ;  /* 0xffffffe00a847950 */ /* 0x000fea0003c3ffff */
.L_x_144:
        /* <DEDUP_REMOVED lines=9> */
.L_x_146:


//--------------------- .nv.shared.reserved.0     --------------------------
	.section	.nv.shared.reserved.0,"aw",@nobits
	.weak		__nv_reservedSMEM_offset_0_alias
	.size		__nv_reservedSMEM_offset_0_alias, 0, 64
	.other		__nv_reservedSMEM_offset_0_alias,@"STO_CUDA_RESERVED_SHARED STV_DEFAULT"
__nv_reservedSMEM_offset_0_alias:
	.zero		0
	.zero		64


//--------------------- .nv.shared._Z25flash_attention_v2_kernelPfS_S_S_if --------------------------
	.section	.nv.shared._Z25flash_attention_v2_kernelPfS_S_S_if,"aw",@nobits
	.sectionflags	@""
	.align	4
.nv.shared._Z25flash_attention_v2_kernelPfS_S_S_if:
	.zero		1584


//--------------------- .nv.constant0._Z11row_softmaxPfS_i --------------------------
	.section	.nv.constant0._Z11row_softmaxPfS_i,"a",@progbits
	.sectionflags	@""
	.align	4
.nv.constant0._Z11row_softmaxPfS_i:
	.zero		916


//--------------------- .nv.constant0._Z8naive_pvPfS_S_iii --------------------------
	.section	.nv.constant0._Z8naive_pvPfS_S_iii,"a",@progbits
	.sectionflags	@""
	.align	4
.nv.constant0._Z8naive_pvPfS_S_iii:
	.zero		932


//--------------------- .nv.constant0._Z15naive_nrow_gemmPfS_S_ffiiii --------------------------
	.section	.nv.constant0._Z15naive_nrow_gemmPfS_S_ffiiii,"a",@progbits
	.sectionflags	@""
	.align	4
.nv.constant0._Z15naive_nrow_gemmPfS_S_ffiiii:
	.zero		944


//--------------------- .nv.constant0._Z25flash_attention_v2_kernelPfS_S_S_if --------------------------
	.section	.nv.constant0._Z25flash_attention_v2_kernelPfS_S_S_if,"a",@progbits
	.sectionflags	@""
	.align	4
.nv.constant0._Z25flash_attention_v2_kernelPfS_S_S_if:
	.zero		936


//--------------------- SYMBOLS --------------------------

	.type		.nv.reservedSmem.offset0,@object
	.size		.nv.reservedSmem.offset0,0x4
	.type		.nv.reservedSmem.cap,@object
	.size		.nv.reservedSmem.cap,0x4
